//
// Generated by NVIDIA NVVM Compiler
//
// Compiler Build ID: CL-36424714
// Cuda compilation tools, release 13.0, V13.0.88
// Based on NVVM 20.0.0
//

.version 9.0
.target sm_100
.address_size 64

	// .globl	_Z10arrayResetPiS_S_S_S_S_S_
.const .align 4 .u32 centroids_dev;
.const .align 4 .u32 size_dev;
.const .align 4 .b8 r_centroid_dev[80];
.const .align 4 .b8 g_centroid_dev[80];
.const .align 4 .b8 b_centroid_dev[80];

.visible .entry _Z10arrayResetPiS_S_S_S_S_S_(
	.param .u64 .ptr .align 1 _Z10arrayResetPiS_S_S_S_S_S__param_0,
	.param .u64 .ptr .align 1 _Z10arrayResetPiS_S_S_S_S_S__param_1,
	.param .u64 .ptr .align 1 _Z10arrayResetPiS_S_S_S_S_S__param_2,
	.param .u64 .ptr .align 1 _Z10arrayResetPiS_S_S_S_S_S__param_3,
	.param .u64 .ptr .align 1 _Z10arrayResetPiS_S_S_S_S_S__param_4,
	.param .u64 .ptr .align 1 _Z10arrayResetPiS_S_S_S_S_S__param_5,
	.param .u64 .ptr .align 1 _Z10arrayResetPiS_S_S_S_S_S__param_6
)
{
	.reg .pred 	%p<2>;
	.reg .b32 	%r<7>;
	.reg .b64 	%rd<23>;

	ld.param.u64 	%rd1, [_Z10arrayResetPiS_S_S_S_S_S__param_0];
	ld.param.u64 	%rd2, [_Z10arrayResetPiS_S_S_S_S_S__param_1];
	ld.param.u64 	%rd3, [_Z10arrayResetPiS_S_S_S_S_S__param_2];
	ld.param.u64 	%rd4, [_Z10arrayResetPiS_S_S_S_S_S__param_3];
	ld.param.u64 	%rd5, [_Z10arrayResetPiS_S_S_S_S_S__param_4];
	ld.param.u64 	%rd6, [_Z10arrayResetPiS_S_S_S_S_S__param_5];
	ld.param.u64 	%rd7, [_Z10arrayResetPiS_S_S_S_S_S__param_6];
	mov.u32 	%r2, %tid.x;
	mov.u32 	%r3, %tid.y;
	mov.u32 	%r4, %ntid.x;
	mad.lo.s32 	%r1, %r3, %r4, %r2;
	ld.const.u32 	%r5, [centroids_dev];
	setp.ge.s32 	%p1, %r1, %r5;
	@%p1 bra 	$L__BB0_2;
	cvta.to.global.u64 	%rd8, %rd1;
	cvta.to.global.u64 	%rd9, %rd2;
	cvta.to.global.u64 	%rd10, %rd3;
	cvta.to.global.u64 	%rd11, %rd4;
	cvta.to.global.u64 	%rd12, %rd5;
	cvta.to.global.u64 	%rd13, %rd6;
	cvta.to.global.u64 	%rd14, %rd7;
	mul.wide.u32 	%rd15, %r1, 4;
	add.s64 	%rd16, %rd8, %rd15;
	mov.b32 	%r6, 0;
	st.global.u32 	[%rd16], %r6;
	add.s64 	%rd17, %rd9, %rd15;
	st.global.u32 	[%rd17], %r6;
	add.s64 	%rd18, %rd10, %rd15;
	st.global.u32 	[%rd18], %r6;
	add.s64 	%rd19, %rd11, %rd15;
	st.global.u32 	[%rd19], %r6;
	add.s64 	%rd20, %rd12, %rd15;
	st.global.u32 	[%rd20], %r6;
	add.s64 	%rd21, %rd13, %rd15;
	st.global.u32 	[%rd21], %r6;
	add.s64 	%rd22, %rd14, %rd15;
	st.global.u32 	[%rd22], %r6;
$L__BB0_2:
	ret;

}
	// .globl	_Z11labelsResetPi
.visible .entry _Z11labelsResetPi(
	.param .u64 .ptr .align 1 _Z11labelsResetPi_param_0
)
{
	.reg .pred 	%p<2>;
	.reg .b32 	%r<13>;
	.reg .b64 	%rd<5>;

	ld.param.u64 	%rd1, [_Z11labelsResetPi_param_0];
	mov.u32 	%r2, %tid.x;
	mov.u32 	%r3, %ctaid.x;
	mov.u32 	%r4, %ntid.x;
	mov.u32 	%r5, %tid.y;
	mov.u32 	%r6, %ctaid.y;
	mov.u32 	%r7, %ntid.y;
	mad.lo.s32 	%r8, %r6, %r7, %r5;
	mov.u32 	%r9, %nctaid.x;
	mad.lo.s32 	%r10, %r8, %r9, %r3;
	mad.lo.s32 	%r1, %r10, %r4, %r2;
	ld.const.u32 	%r11, [size_dev];
	setp.ge.s32 	%p1, %r1, %r11;
	@%p1 bra 	$L__BB1_2;
	cvta.to.global.u64 	%rd2, %rd1;
	mul.wide.s32 	%rd3, %r1, 4;
	add.s64 	%rd4, %rd2, %rd3;
	mov.b32 	%r12, 0;
	st.global.u32 	[%rd4], %r12;
$L__BB1_2:
	ret;

}
	// .globl	_Z11labelAssignPiS_S_S_
.visible .entry _Z11labelAssignPiS_S_S_(
	.param .u64 .ptr .align 1 _Z11labelAssignPiS_S_S__param_0,
	.param .u64 .ptr .align 1 _Z11labelAssignPiS_S_S__param_1,
	.param .u64 .ptr .align 1 _Z11labelAssignPiS_S_S__param_2,
	.param .u64 .ptr .align 1 _Z11labelAssignPiS_S_S__param_3
)
{
	.reg .pred 	%p<32>;
	.reg .b32 	%r<69>;
	.reg .b32 	%f<200>;
	.reg .b64 	%rd<27>;

	ld.param.u64 	%rd7, [_Z11labelAssignPiS_S_S__param_0];
	ld.param.u64 	%rd8, [_Z11labelAssignPiS_S_S__param_1];
	ld.param.u64 	%rd9, [_Z11labelAssignPiS_S_S__param_2];
	ld.param.u64 	%rd10, [_Z11labelAssignPiS_S_S__param_3];
	mov.u32 	%r17, %tid.x;
	mov.u32 	%r18, %ctaid.x;
	mov.u32 	%r19, %ntid.x;
	mov.u32 	%r20, %tid.y;
	mov.u32 	%r21, %ctaid.y;
	mov.u32 	%r22, %ntid.y;
	mad.lo.s32 	%r23, %r21, %r22, %r20;
	mov.u32 	%r24, %nctaid.x;
	mad.lo.s32 	%r25, %r23, %r24, %r18;
	mad.lo.s32 	%r1, %r25, %r19, %r17;
	ld.const.u32 	%r26, [size_dev];
	setp.ge.s32 	%p1, %r1, %r26;
	@%p1 bra 	$L__BB2_20;
	ld.const.u32 	%r2, [centroids_dev];
	setp.lt.s32 	%p2, %r2, 1;
	mov.b32 	%r68, 0;
	@%p2 bra 	$L__BB2_19;
	cvta.to.global.u64 	%rd14, %rd7;
	mul.wide.s32 	%rd15, %r1, 4;
	add.s64 	%rd16, %rd14, %rd15;
	ld.global.u32 	%r3, [%rd16];
	cvta.to.global.u64 	%rd17, %rd8;
	add.s64 	%rd18, %rd17, %rd15;
	ld.global.u32 	%r4, [%rd18];
	cvta.to.global.u64 	%rd19, %rd9;
	add.s64 	%rd20, %rd19, %rd15;
	ld.global.u32 	%r5, [%rd20];
	neg.s32 	%r65, %r2;
	mov.f32 	%f196, 0f43FA0000;
	mov.b32 	%r66, 0;
	mov.u64 	%rd26, b_centroid_dev;
	mov.u64 	%rd25, g_centroid_dev;
	mov.u64 	%rd24, r_centroid_dev;
	mov.u32 	%r68, %r66;
$L__BB2_3:
	ld.const.u32 	%r29, [%rd24];
	sub.s32 	%r10, %r3, %r29;
	cvt.rn.f32.s32 	%f2, %r10;
	abs.f32 	%f3, %f2;
	setp.eq.s32 	%p3, %r10, 1;
	mov.f32 	%f197, 0f3F800000;
	@%p3 bra 	$L__BB2_8;
	setp.num.f32 	%p4, %f3, %f3;
	@%p4 bra 	$L__BB2_6;
	mov.f32 	%f79, 0f40000000;
	add.rn.f32 	%f197, %f2, %f79;
	bra.uni 	$L__BB2_8;
$L__BB2_6:
	setp.lt.f32 	%p5, %f3, 0f00800000;
	mul.f32 	%f24, %f3, 0f4B800000;
	selp.f32 	%f25, %f24, %f3, %p5;
	mov.b32 	%r30, %f25;
	add.s32 	%r31, %r30, -1060439283;
	and.b32  	%r32, %r31, -8388608;
	sub.s32 	%r33, %r30, %r32;
	mov.b32 	%f26, %r33;
	cvt.rn.f32.s32 	%f27, %r32;
	selp.f32 	%f28, 0fC1C00000, 0f00000000, %p5;
	fma.rn.f32 	%f29, %f27, 0f34000000, %f28;
	add.f32 	%f30, %f26, 0fBF800000;
	add.f32 	%f31, %f26, 0f3F800000;
	rcp.approx.ftz.f32 	%f32, %f31;
	add.f32 	%f33, %f30, %f30;
	mul.f32 	%f34, %f33, %f32;
	mul.f32 	%f35, %f34, %f34;
	neg.f32 	%f36, %f34;
	sub.f32 	%f37, %f30, %f34;
	add.f32 	%f38, %f37, %f37;
	fma.rn.f32 	%f39, %f36, %f30, %f38;
	mul.rn.f32 	%f40, %f32, %f39;
	fma.rn.f32 	%f41, %f35, 0f3A2C32E4, 0f3B52E7DB;
	fma.rn.f32 	%f42, %f41, %f35, 0f3C93BB73;
	fma.rn.f32 	%f43, %f42, %f35, 0f3DF6384F;
	mul.rn.f32 	%f44, %f43, %f35;
	fma.rn.f32 	%f45, %f34, 0f3FB8AA3B, %f29;
	mul.f32 	%f46, %f44, 0f40400000;
	sub.f32 	%f47, %f29, %f45;
	fma.rn.f32 	%f48, %f34, 0f3FB8AA3B, %f47;
	fma.rn.f32 	%f49, %f40, 0f3FB8AA3B, %f48;
	fma.rn.f32 	%f50, %f34, 0f32A55E34, %f49;
	fma.rn.f32 	%f51, %f46, %f40, %f50;
	fma.rn.f32 	%f52, %f44, %f34, %f51;
	add.rn.f32 	%f53, %f45, %f52;
	mov.f32 	%f54, 0f40000000;
	mul.rn.f32 	%f55, %f53, %f54;
	cvt.rni.f32.f32 	%f56, %f55;
	sub.f32 	%f57, %f55, %f56;
	neg.f32 	%f58, %f55;
	fma.rn.f32 	%f59, %f53, 0f40000000, %f58;
	neg.f32 	%f60, %f45;
	add.rn.f32 	%f61, %f53, %f60;
	neg.f32 	%f62, %f61;
	add.rn.f32 	%f63, %f52, %f62;
	fma.rn.f32 	%f64, %f63, 0f40000000, %f59;
	add.f32 	%f65, %f57, %f64;
	setp.gt.f32 	%p6, %f56, 0f00000000;
	selp.b32 	%r34, 0, -2097152000, %p6;
	setp.ne.s32 	%p7, %r10, 0;
	setp.neu.f32 	%p8, %f3, 0f7F800000;
	setp.lt.f32 	%p9, %f55, 0f00000000;
	selp.f32 	%f66, 0f00000000, 0f7F800000, %p9;
	abs.f32 	%f67, %f55;
	setp.gt.f32 	%p10, %f67, 0f43180000;
	cvt.rzi.s32.f32 	%r35, %f56;
	shl.b32 	%r36, %r35, 23;
	sub.s32 	%r37, %r36, %r34;
	mov.b32 	%f68, %r37;
	add.s32 	%r38, %r34, 2130706432;
	mov.b32 	%f69, %r38;
	fma.rn.f32 	%f70, %f65, 0f391FCB8E, 0f3AAF85ED;
	fma.rn.f32 	%f71, %f70, %f65, 0f3C1D9856;
	fma.rn.f32 	%f72, %f71, %f65, 0f3D6357BB;
	fma.rn.f32 	%f73, %f72, %f65, 0f3E75FDEC;
	fma.rn.f32 	%f74, %f73, %f65, 0f3F317218;
	fma.rn.f32 	%f75, %f74, %f65, 0f3F800000;
	mul.f32 	%f76, %f75, %f69;
	mul.f32 	%f77, %f76, %f68;
	selp.f32 	%f197, %f66, %f77, %p10;
	and.pred  	%p11, %p7, %p8;
	@%p11 bra 	$L__BB2_8;
	add.f32 	%f78, %f2, %f2;
	mov.b32 	%r39, %f78;
	and.b32  	%r40, %r39, 2147483647;
	mov.b32 	%f197, %r40;
$L__BB2_8:
	ld.const.u32 	%r41, [%rd25];
	sub.s32 	%r11, %r4, %r41;
	cvt.rn.f32.s32 	%f8, %r11;
	abs.f32 	%f9, %f8;
	setp.eq.s32 	%p12, %r11, 1;
	mov.f32 	%f198, 0f3F800000;
	@%p12 bra 	$L__BB2_13;
	setp.num.f32 	%p13, %f9, %f9;
	@%p13 bra 	$L__BB2_11;
	mov.f32 	%f136, 0f40000000;
	add.rn.f32 	%f198, %f8, %f136;
	bra.uni 	$L__BB2_13;
$L__BB2_11:
	setp.lt.f32 	%p14, %f9, 0f00800000;
	mul.f32 	%f81, %f9, 0f4B800000;
	selp.f32 	%f82, %f81, %f9, %p14;
	mov.b32 	%r42, %f82;
	add.s32 	%r43, %r42, -1060439283;
	and.b32  	%r44, %r43, -8388608;
	sub.s32 	%r45, %r42, %r44;
	mov.b32 	%f83, %r45;
	cvt.rn.f32.s32 	%f84, %r44;
	selp.f32 	%f85, 0fC1C00000, 0f00000000, %p14;
	fma.rn.f32 	%f86, %f84, 0f34000000, %f85;
	add.f32 	%f87, %f83, 0fBF800000;
	add.f32 	%f88, %f83, 0f3F800000;
	rcp.approx.ftz.f32 	%f89, %f88;
	add.f32 	%f90, %f87, %f87;
	mul.f32 	%f91, %f90, %f89;
	mul.f32 	%f92, %f91, %f91;
	neg.f32 	%f93, %f91;
	sub.f32 	%f94, %f87, %f91;
	add.f32 	%f95, %f94, %f94;
	fma.rn.f32 	%f96, %f93, %f87, %f95;
	mul.rn.f32 	%f97, %f89, %f96;
	fma.rn.f32 	%f98, %f92, 0f3A2C32E4, 0f3B52E7DB;
	fma.rn.f32 	%f99, %f98, %f92, 0f3C93BB73;
	fma.rn.f32 	%f100, %f99, %f92, 0f3DF6384F;
	mul.rn.f32 	%f101, %f100, %f92;
	fma.rn.f32 	%f102, %f91, 0f3FB8AA3B, %f86;
	mul.f32 	%f103, %f101, 0f40400000;
	sub.f32 	%f104, %f86, %f102;
	fma.rn.f32 	%f105, %f91, 0f3FB8AA3B, %f104;
	fma.rn.f32 	%f106, %f97, 0f3FB8AA3B, %f105;
	fma.rn.f32 	%f107, %f91, 0f32A55E34, %f106;
	fma.rn.f32 	%f108, %f103, %f97, %f107;
	fma.rn.f32 	%f109, %f101, %f91, %f108;
	add.rn.f32 	%f110, %f102, %f109;
	mov.f32 	%f111, 0f40000000;
	mul.rn.f32 	%f112, %f110, %f111;
	cvt.rni.f32.f32 	%f113, %f112;
	sub.f32 	%f114, %f112, %f113;
	neg.f32 	%f115, %f112;
	fma.rn.f32 	%f116, %f110, 0f40000000, %f115;
	neg.f32 	%f117, %f102;
	add.rn.f32 	%f118, %f110, %f117;
	neg.f32 	%f119, %f118;
	add.rn.f32 	%f120, %f109, %f119;
	fma.rn.f32 	%f121, %f120, 0f40000000, %f116;
	add.f32 	%f122, %f114, %f121;
	setp.gt.f32 	%p15, %f113, 0f00000000;
	selp.b32 	%r46, 0, -2097152000, %p15;
	setp.ne.s32 	%p16, %r11, 0;
	setp.neu.f32 	%p17, %f9, 0f7F800000;
	setp.lt.f32 	%p18, %f112, 0f00000000;
	selp.f32 	%f123, 0f00000000, 0f7F800000, %p18;
	abs.f32 	%f124, %f112;
	setp.gt.f32 	%p19, %f124, 0f43180000;
	cvt.rzi.s32.f32 	%r47, %f113;
	shl.b32 	%r48, %r47, 23;
	sub.s32 	%r49, %r48, %r46;
	mov.b32 	%f125, %r49;
	add.s32 	%r50, %r46, 2130706432;
	mov.b32 	%f126, %r50;
	fma.rn.f32 	%f127, %f122, 0f391FCB8E, 0f3AAF85ED;
	fma.rn.f32 	%f128, %f127, %f122, 0f3C1D9856;
	fma.rn.f32 	%f129, %f128, %f122, 0f3D6357BB;
	fma.rn.f32 	%f130, %f129, %f122, 0f3E75FDEC;
	fma.rn.f32 	%f131, %f130, %f122, 0f3F317218;
	fma.rn.f32 	%f132, %f131, %f122, 0f3F800000;
	mul.f32 	%f133, %f132, %f126;
	mul.f32 	%f134, %f133, %f125;
	selp.f32 	%f198, %f123, %f134, %p19;
	and.pred  	%p20, %p16, %p17;
	@%p20 bra 	$L__BB2_13;
	add.f32 	%f135, %f8, %f8;
	mov.b32 	%r51, %f135;
	and.b32  	%r52, %r51, 2147483647;
	mov.b32 	%f198, %r52;
$L__BB2_13:
	add.f32 	%f14, %f197, %f198;
	ld.const.u32 	%r53, [%rd26];
	sub.s32 	%r12, %r5, %r53;
	cvt.rn.f32.s32 	%f15, %r12;
	abs.f32 	%f16, %f15;
	setp.eq.s32 	%p21, %r12, 1;
	mov.f32 	%f199, 0f3F800000;
	@%p21 bra 	$L__BB2_18;
	setp.num.f32 	%p22, %f16, %f16;
	@%p22 bra 	$L__BB2_16;
	mov.f32 	%f193, 0f40000000;
	add.rn.f32 	%f199, %f15, %f193;
	bra.uni 	$L__BB2_18;
$L__BB2_16:
	setp.lt.f32 	%p23, %f16, 0f00800000;
	mul.f32 	%f138, %f16, 0f4B800000;
	selp.f32 	%f139, %f138, %f16, %p23;
	mov.b32 	%r54, %f139;
	add.s32 	%r55, %r54, -1060439283;
	and.b32  	%r56, %r55, -8388608;
	sub.s32 	%r57, %r54, %r56;
	mov.b32 	%f140, %r57;
	cvt.rn.f32.s32 	%f141, %r56;
	selp.f32 	%f142, 0fC1C00000, 0f00000000, %p23;
	fma.rn.f32 	%f143, %f141, 0f34000000, %f142;
	add.f32 	%f144, %f140, 0fBF800000;
	add.f32 	%f145, %f140, 0f3F800000;
	rcp.approx.ftz.f32 	%f146, %f145;
	add.f32 	%f147, %f144, %f144;
	mul.f32 	%f148, %f147, %f146;
	mul.f32 	%f149, %f148, %f148;
	neg.f32 	%f150, %f148;
	sub.f32 	%f151, %f144, %f148;
	add.f32 	%f152, %f151, %f151;
	fma.rn.f32 	%f153, %f150, %f144, %f152;
	mul.rn.f32 	%f154, %f146, %f153;
	fma.rn.f32 	%f155, %f149, 0f3A2C32E4, 0f3B52E7DB;
	fma.rn.f32 	%f156, %f155, %f149, 0f3C93BB73;
	fma.rn.f32 	%f157, %f156, %f149, 0f3DF6384F;
	mul.rn.f32 	%f158, %f157, %f149;
	fma.rn.f32 	%f159, %f148, 0f3FB8AA3B, %f143;
	mul.f32 	%f160, %f158, 0f40400000;
	sub.f32 	%f161, %f143, %f159;
	fma.rn.f32 	%f162, %f148, 0f3FB8AA3B, %f161;
	fma.rn.f32 	%f163, %f154, 0f3FB8AA3B, %f162;
	fma.rn.f32 	%f164, %f148, 0f32A55E34, %f163;
	fma.rn.f32 	%f165, %f160, %f154, %f164;
	fma.rn.f32 	%f166, %f158, %f148, %f165;
	add.rn.f32 	%f167, %f159, %f166;
	mov.f32 	%f168, 0f40000000;
	mul.rn.f32 	%f169, %f167, %f168;
	cvt.rni.f32.f32 	%f170, %f169;
	sub.f32 	%f171, %f169, %f170;
	neg.f32 	%f172, %f169;
	fma.rn.f32 	%f173, %f167, 0f40000000, %f172;
	neg.f32 	%f174, %f159;
	add.rn.f32 	%f175, %f167, %f174;
	neg.f32 	%f176, %f175;
	add.rn.f32 	%f177, %f166, %f176;
	fma.rn.f32 	%f178, %f177, 0f40000000, %f173;
	add.f32 	%f179, %f171, %f178;
	setp.gt.f32 	%p24, %f170, 0f00000000;
	selp.b32 	%r58, 0, -2097152000, %p24;
	setp.ne.s32 	%p25, %r12, 0;
	setp.neu.f32 	%p26, %f16, 0f7F800000;
	setp.lt.f32 	%p27, %f169, 0f00000000;
	selp.f32 	%f180, 0f00000000, 0f7F800000, %p27;
	abs.f32 	%f181, %f169;
	setp.gt.f32 	%p28, %f181, 0f43180000;
	cvt.rzi.s32.f32 	%r59, %f170;
	shl.b32 	%r60, %r59, 23;
	sub.s32 	%r61, %r60, %r58;
	mov.b32 	%f182, %r61;
	add.s32 	%r62, %r58, 2130706432;
	mov.b32 	%f183, %r62;
	fma.rn.f32 	%f184, %f179, 0f391FCB8E, 0f3AAF85ED;
	fma.rn.f32 	%f185, %f184, %f179, 0f3C1D9856;
	fma.rn.f32 	%f186, %f185, %f179, 0f3D6357BB;
	fma.rn.f32 	%f187, %f186, %f179, 0f3E75FDEC;
	fma.rn.f32 	%f188, %f187, %f179, 0f3F317218;
	fma.rn.f32 	%f189, %f188, %f179, 0f3F800000;
	mul.f32 	%f190, %f189, %f183;
	mul.f32 	%f191, %f190, %f182;
	selp.f32 	%f199, %f180, %f191, %p28;
	and.pred  	%p29, %p25, %p26;
	@%p29 bra 	$L__BB2_18;
	add.f32 	%f192, %f15, %f15;
	mov.b32 	%r63, %f192;
	and.b32  	%r64, %r63, 2147483647;
	mov.b32 	%f199, %r64;
$L__BB2_18:
	add.f32 	%f194, %f14, %f199;
	sqrt.rn.f32 	%f195, %f194;
	setp.lt.f32 	%p30, %f195, %f196;
	selp.f32 	%f196, %f195, %f196, %p30;
	selp.b32 	%r68, %r66, %r68, %p30;
	add.s32 	%r66, %r66, 1;
	add.s32 	%r65, %r65, 1;
	setp.ne.s32 	%p31, %r65, 0;
	add.s64 	%rd26, %rd26, 4;
	add.s64 	%rd25, %rd25, 4;
	add.s64 	%rd24, %rd24, 4;
	@%p31 bra 	$L__BB2_3;
$L__BB2_19:
	cvta.to.global.u64 	%rd21, %rd10;
	mul.wide.s32 	%rd22, %r1, 4;
	add.s64 	%rd23, %rd21, %rd22;
	st.global.u32 	[%rd23], %r68;
$L__BB2_20:
	ret;

}
	// .globl	_Z12totalClusterPiS_S_S_S_S_S_S_
.visible .entry _Z12totalClusterPiS_S_S_S_S_S_S_(
	.param .u64 .ptr .align 1 _Z12totalClusterPiS_S_S_S_S_S_S__param_0,
	.param .u64 .ptr .align 1 _Z12totalClusterPiS_S_S_S_S_S_S__param_1,
	.param .u64 .ptr .align 1 _Z12totalClusterPiS_S_S_S_S_S_S__param_2,
	.param .u64 .ptr .align 1 _Z12totalClusterPiS_S_S_S_S_S_S__param_3,
	.param .u64 .ptr .align 1 _Z12totalClusterPiS_S_S_S_S_S_S__param_4,
	.param .u64 .ptr .align 1 _Z12totalClusterPiS_S_S_S_S_S_S__param_5,
	.param .u64 .ptr .align 1 _Z12totalClusterPiS_S_S_S_S_S_S__param_6,
	.param .u64 .ptr .align 1 _Z12totalClusterPiS_S_S_S_S_S_S__param_7
)
{
	.reg .pred 	%p<2>;
	.reg .b32 	%r<20>;
	.reg .b64 	%rd<29>;

	ld.param.u64 	%rd2, [_Z12totalClusterPiS_S_S_S_S_S_S__param_1];
	ld.param.u64 	%rd4, [_Z12totalClusterPiS_S_S_S_S_S_S__param_3];
	ld.param.u64 	%rd5, [_Z12totalClusterPiS_S_S_S_S_S_S__param_4];
	ld.param.u64 	%rd6, [_Z12totalClusterPiS_S_S_S_S_S_S__param_5];
	ld.param.u64 	%rd7, [_Z12totalClusterPiS_S_S_S_S_S_S__param_6];
	ld.param.u64 	%rd8, [_Z12totalClusterPiS_S_S_S_S_S_S__param_7];
	mov.u32 	%r2, %tid.x;
	mov.u32 	%r3, %ctaid.x;
	mov.u32 	%r4, %ntid.x;
	mov.u32 	%r5, %tid.y;
	mov.u32 	%r6, %ctaid.y;
	mov.u32 	%r7, %ntid.y;
	mad.lo.s32 	%r8, %r6, %r7, %r5;
	mov.u32 	%r9, %nctaid.x;
	mad.lo.s32 	%r10, %r8, %r9, %r3;
	mad.lo.s32 	%r1, %r10, %r4, %r2;
	ld.const.u32 	%r11, [size_dev];
	setp.ge.s32 	%p1, %r1, %r11;
	@%p1 bra 	$L__BB3_2;
	ld.param.u64 	%rd28, [_Z12totalClusterPiS_S_S_S_S_S_S__param_2];
	ld.param.u64 	%rd27, [_Z12totalClusterPiS_S_S_S_S_S_S__param_0];
	cvta.to.global.u64 	%rd9, %rd7;
	cvta.to.global.u64 	%rd10, %rd27;
	cvta.to.global.u64 	%rd11, %rd2;
	cvta.to.global.u64 	%rd12, %rd28;
	cvta.to.global.u64 	%rd13, %rd4;
	cvta.to.global.u64 	%rd14, %rd5;
	cvta.to.global.u64 	%rd15, %rd6;
	cvta.to.global.u64 	%rd16, %rd8;
	mul.wide.s32 	%rd17, %r1, 4;
	add.s64 	%rd18, %rd9, %rd17;
	ld.global.u32 	%r12, [%rd18];
	add.s64 	%rd19, %rd10, %rd17;
	ld.global.u32 	%r13, [%rd19];
	add.s64 	%rd20, %rd11, %rd17;
	ld.global.u32 	%r14, [%rd20];
	add.s64 	%rd21, %rd12, %rd17;
	ld.global.u32 	%r15, [%rd21];
	mul.wide.s32 	%rd22, %r12, 4;
	add.s64 	%rd23, %rd13, %rd22;
	atom.global.add.u32 	%r16, [%rd23], %r13;
	add.s64 	%rd24, %rd14, %rd22;
	atom.global.add.u32 	%r17, [%rd24], %r14;
	add.s64 	%rd25, %rd15, %rd22;
	atom.global.add.u32 	%r18, [%rd25], %r15;
	add.s64 	%rd26, %rd16, %rd22;
	atom.global.add.u32 	%r19, [%rd26], 1;
$L__BB3_2:
	ret;

}
	// .globl	_Z12newCentroidsPiS_S_S_S_S_S_S_
.visible .entry _Z12newCentroidsPiS_S_S_S_S_S_S_(
	.param .u64 .ptr .align 1 _Z12newCentroidsPiS_S_S_S_S_S_S__param_0,
	.param .u64 .ptr .align 1 _Z12newCentroidsPiS_S_S_S_S_S_S__param_1,
	.param .u64 .ptr .align 1 _Z12newCentroidsPiS_S_S_S_S_S_S__param_2,
	.param .u64 .ptr .align 1 _Z12newCentroidsPiS_S_S_S_S_S_S__param_3,
	.param .u64 .ptr .align 1 _Z12newCentroidsPiS_S_S_S_S_S_S__param_4,
	.param .u64 .ptr .align 1 _Z12newCentroidsPiS_S_S_S_S_S_S__param_5,
	.param .u64 .ptr .align 1 _Z12newCentroidsPiS_S_S_S_S_S_S__param_6,
	.param .u64 .ptr .align 1 _Z12newCentroidsPiS_S_S_S_S_S_S__param_7
)
{
	.reg .pred 	%p<5>;
	.reg .b32 	%r<17>;
	.reg .b64 	%rd<30>;

	ld.param.u64 	%rd1, [_Z12newCentroidsPiS_S_S_S_S_S_S__param_0];
	ld.param.u64 	%rd2, [_Z12newCentroidsPiS_S_S_S_S_S_S__param_1];
	ld.param.u64 	%rd3, [_Z12newCentroidsPiS_S_S_S_S_S_S__param_2];
	ld.param.u64 	%rd4, [_Z12newCentroidsPiS_S_S_S_S_S_S__param_3];
	ld.param.u64 	%rd5, [_Z12newCentroidsPiS_S_S_S_S_S_S__param_5];
	ld.param.u64 	%rd6, [_Z12newCentroidsPiS_S_S_S_S_S_S__param_6];
	ld.param.u64 	%rd7, [_Z12newCentroidsPiS_S_S_S_S_S_S__param_7];
	mov.u32 	%r3, %tid.x;
	mov.u32 	%r4, %tid.y;
	mov.u32 	%r5, %ntid.x;
	mad.lo.s32 	%r1, %r4, %r5, %r3;
	ld.const.u32 	%r6, [centroids_dev];
	setp.ge.s32 	%p1, %r1, %r6;
	@%p1 bra 	$L__BB4_5;
	cvta.to.global.u64 	%rd8, %rd2;
	cvta.to.global.u64 	%rd9, %rd6;
	cvta.to.global.u64 	%rd10, %rd4;
	cvta.to.global.u64 	%rd11, %rd5;
	cvta.to.global.u64 	%rd12, %rd1;
	mul.wide.u32 	%rd13, %r1, 4;
	add.s64 	%rd14, %rd9, %rd13;
	ld.global.u32 	%r7, [%rd14];
	add.s64 	%rd15, %rd10, %rd13;
	ld.global.u32 	%r8, [%rd15];
	add.s64 	%rd16, %rd11, %rd13;
	ld.global.u32 	%r9, [%rd16];
	div.s32 	%r10, %r8, %r7;
	add.s64 	%rd17, %rd12, %rd13;
	st.global.u32 	[%rd17], %r10;
	add.s64 	%rd18, %rd8, %rd13;
	div.s32 	%r2, %r9, %r7;
	st.global.u32 	[%rd18], %r2;
	ld.global.u32 	%r11, [%rd17];
	mov.u64 	%rd19, r_centroid_dev;
	add.s64 	%rd20, %rd19, %rd13;
	ld.const.u32 	%r12, [%rd20];
	setp.ne.s32 	%p2, %r11, %r12;
	@%p2 bra 	$L__BB4_4;
	mov.u64 	%rd22, g_centroid_dev;
	add.s64 	%rd23, %rd22, %rd13;
	ld.const.u32 	%r13, [%rd23];
	setp.ne.s32 	%p3, %r2, %r13;
	@%p3 bra 	$L__BB4_4;
	cvta.to.global.u64 	%rd24, %rd3;
	add.s64 	%rd26, %rd24, %rd13;
	ld.global.u32 	%r14, [%rd26];
	mov.u64 	%rd27, b_centroid_dev;
	add.s64 	%rd28, %rd27, %rd13;
	ld.const.u32 	%r15, [%rd28];
	setp.eq.s32 	%p4, %r14, %r15;
	@%p4 bra 	$L__BB4_5;
$L__BB4_4:
	cvta.to.global.u64 	%rd29, %rd7;
	mov.b32 	%r16, 1;
	st.global.u32 	[%rd29], %r16;
$L__BB4_5:
	ret;

}


// ===== COMPILED SASS (sm_100) =====

	.target	sm_100

	.elftype	@"ET_EXEC"


//--------------------- .note.nv.tkinfo           --------------------------
	.section	.note.nv.tkinfo,"",@"SHT_NOTE"
	.sectionflags	@"SHF_NOTE_NV_TKINFO"
	.tkinfo
        /*0018*/ 	.word	0x00000002
        /*0030*/ 	.string	""
        /*0030*/ 	.string	"ptxas"
        /*0030*/ 	.string	"Cuda compilation tools, release 13.0, V13.0.88"
        /*0030*/ 	.string	"Build cuda_13.0.r13.0/compiler.36424714_0"
        /*0030*/ 	.string	"-arch sm_100 -m 64 "



//--------------------- .note.nv.cuinfo           --------------------------
	.section	.note.nv.cuinfo,"",@"SHT_NOTE"
	.sectionflags	@"SHF_NOTE_NV_CUINFO"
        /*0018*/ 	.short	0x0002
        /*001a*/ 	.short	0x0064
        /*001c*/ 	.short	0x0082
	.zero		2


//--------------------- .nv.info                  --------------------------
	.section	.nv.info,"",@"SHT_CUDA_INFO"
	.align	4


	//----- nvinfo : EIATTR_REGCOUNT
	.align		4
        /*0000*/ 	.byte	0x04, 0x2f
        /*0002*/ 	.short	(.L_6 - .L_5)
	.align		4
.L_5:
        /*0004*/ 	.word	index@(_Z10arrayResetPiS_S_S_S_S_S_)
        /*0008*/ 	.word	0x00000014


	//----- nvinfo : EIATTR_FRAME_SIZE
	.align		4
.L_6:
        /*000c*/ 	.byte	0x04, 0x11
        /*000e*/ 	.short	(.L_8 - .L_7)
	.align		4
.L_7:
        /*0010*/ 	.word	index@(_Z10arrayResetPiS_S_S_S_S_S_)
        /*0014*/ 	.word	0x00000000


	//----- nvinfo : EIATTR_REGCOUNT
	.align		4
.L_8:
        /*0018*/ 	.byte	0x04, 0x2f
        /*001a*/ 	.short	(.L_10 - .L_9)
	.align		4
.L_9:
        /*001c*/ 	.word	index@(_Z11labelsResetPi)
        /*0020*/ 	.word	0x0000000a


	//----- nvinfo : EIATTR_FRAME_SIZE
	.align		4
.L_10:
        /*0024*/ 	.byte	0x04, 0x11
        /*0026*/ 	.short	(.L_12 - .L_11)
	.align		4
.L_11:
        /*0028*/ 	.word	index@(_Z11labelsResetPi)
        /*002c*/ 	.word	0x00000000


	//----- nvinfo : EIATTR_REGCOUNT
	.align		4
.L_12:
        /*0030*/ 	.byte	0x04, 0x2f
        /*0032*/ 	.short	(.L_14 - .L_13)
	.align		4
.L_13:
        /*0034*/ 	.word	index@(_Z11labelAssignPiS_S_S_)
        /*0038*/ 	.word	0x00000016


	//----- nvinfo : EIATTR_FRAME_SIZE
	.align		4
.L_14:
        /*003c*/ 	.byte	0x04, 0x11
        /*003e*/ 	.short	(.L_16 - .L_15)
	.align		4
.L_15:
        /*0040*/ 	.word	index@($__internal_0_$__cuda_sm20_sqrt_rn_f32_slowpath)
        /*0044*/ 	.word	0x00000000


	//----- nvinfo : EIATTR_FRAME_SIZE
	.align		4
.L_16:
        /*0048*/ 	.byte	0x04, 0x11
        /*004a*/ 	.short	(.L_18 - .L_17)
	.align		4
.L_17:
        /*004c*/ 	.word	index@(_Z11labelAssignPiS_S_S_)
        /*0050*/ 	.word	0x00000000


	//----- nvinfo : EIATTR_REGCOUNT
	.align		4
.L_18:
        /*0054*/ 	.byte	0x04, 0x2f
        /*0056*/ 	.short	(.L_20 - .L_19)
	.align		4
.L_19:
        /*0058*/ 	.word	index@(_Z12totalClusterPiS_S_S_S_S_S_S_)
        /*005c*/ 	.word	0x00000014


	//----- nvinfo : EIATTR_FRAME_SIZE
	.align		4
.L_20:
        /*0060*/ 	.byte	0x04, 0x11
        /*0062*/ 	.short	(.L_22 - .L_21)
	.align		4
.L_21:
        /*0064*/ 	.word	index@(_Z12totalClusterPiS_S_S_S_S_S_S_)
        /*0068*/ 	.word	0x00000000


	//----- nvinfo : EIATTR_REGCOUNT
	.align		4
.L_22:
        /*006c*/ 	.byte	0x04, 0x2f
        /*006e*/ 	.short	(.L_24 - .L_23)
	.align		4
.L_23:
        /*0070*/ 	.word	index@(_Z12newCentroidsPiS_S_S_S_S_S_S_)
        /*0074*/ 	.word	0x00000010


	//----- nvinfo : EIATTR_FRAME_SIZE
	.align		4
.L_24:
        /*0078*/ 	.byte	0x04, 0x11
        /*007a*/ 	.short	(.L_26 - .L_25)
	.align		4
.L_25:
        /*007c*/ 	.word	index@(_Z12newCentroidsPiS_S_S_S_S_S_S_)
        /*0080*/ 	.word	0x00000000


	//----- nvinfo : EIATTR_MIN_STACK_SIZE
	.align		4
.L_26:
        /*0084*/ 	.byte	0x04, 0x12
        /*0086*/ 	.short	(.L_28 - .L_27)
	.align		4
.L_27:
        /*0088*/ 	.word	index@(_Z12newCentroidsPiS_S_S_S_S_S_S_)
        /*008c*/ 	.word	0x00000000


	//----- nvinfo : EIATTR_MIN_STACK_SIZE
	.align		4
.L_28:
        /*0090*/ 	.byte	0x04, 0x12
        /*0092*/ 	.short	(.L_30 - .L_29)
	.align		4
.L_29:
        /*0094*/ 	.word	index@(_Z12totalClusterPiS_S_S_S_S_S_S_)
        /*0098*/ 	.word	0x00000000


	//----- nvinfo : EIATTR_MIN_STACK_SIZE
	.align		4
.L_30:
        /*009c*/ 	.byte	0x04, 0x12
        /*009e*/ 	.short	(.L_32 - .L_31)
	.align		4
.L_31:
        /*00a0*/ 	.word	index@(_Z11labelAssignPiS_S_S_)
        /*00a4*/ 	.word	0x00000000


	//----- nvinfo : EIATTR_MIN_STACK_SIZE
	.align		4
.L_32:
        /*00a8*/ 	.byte	0x04, 0x12
        /*00aa*/ 	.short	(.L_34 - .L_33)
	.align		4
.L_33:
        /*00ac*/ 	.word	index@(_Z11labelsResetPi)
        /*00b0*/ 	.word	0x00000000


	//----- nvinfo : EIATTR_MIN_STACK_SIZE
	.align		4
.L_34:
        /*00b4*/ 	.byte	0x04, 0x12
        /*00b6*/ 	.short	(.L_36 - .L_35)
	.align		4
.L_35:
        /*00b8*/ 	.word	index@(_Z10arrayResetPiS_S_S_S_S_S_)
        /*00bc*/ 	.word	0x00000000
.L_36:


//--------------------- .nv.compat                --------------------------
	.section	.nv.compat,"",@"SHT_CUDA_COMPAT_INFO"
	.align	4
        /*0000*/ 	.byte	0x02, 0x09, 0x00, 0x00, 0x02, 0x02, 0x01, 0x00, 0x02, 0x05, 0x05, 0x00, 0x03, 0x07, 0x01, 0x01
        /*0010*/ 	.byte	0x02, 0x03, 0x00, 0x00, 0x02, 0x06, 0x01, 0x00, 0x04, 0x0b, 0x08, 0x00, 0x01, 0x00, 0x00, 0x00
        /*0020*/ 	.byte	0x00, 0x00, 0x00, 0x00


//--------------------- .nv.info._Z12newCentroidsPiS_S_S_S_S_S_S_ --------------------------
	.section	.nv.info._Z12newCentroidsPiS_S_S_S_S_S_S_,"",@"SHT_CUDA_INFO"
	.sectionflags	@""
	.align	4


	//----- nvinfo : EIATTR_CUDA_API_VERSION
	.align		4
        /*0000*/ 	.byte	0x04, 0x37
        /*0002*/ 	.short	(.L_38 - .L_37)
.L_37:
        /*0004*/ 	.word	0x00000082


	//----- nvinfo : EIATTR_KPARAM_INFO
	.align		4
.L_38:
        /*0008*/ 	.byte	0x04, 0x17
        /*000a*/ 	.short	(.L_40 - .L_39)
.L_39:
        /*000c*/ 	.word	0x00000000
        /*0010*/ 	.short	0x0007
        /*0012*/ 	.short	0x0038
        /*0014*/ 	.byte	0x00, 0xf5, 0x21, 0x00


	//----- nvinfo : EIATTR_KPARAM_INFO
	.align		4
.L_40:
        /*0018*/ 	.byte	0x04, 0x17
        /*001a*/ 	.short	(.L_42 - .L_41)
.L_41:
        /*001c*/ 	.word	0x00000000
        /*0020*/ 	.short	0x0006
        /*0022*/ 	.short	0x0030
        /*0024*/ 	.byte	0x00, 0xf5, 0x21, 0x00


	//----- nvinfo : EIATTR_KPARAM_INFO
	.align		4
.L_42:
        /*0028*/ 	.byte	0x04, 0x17
        /*002a*/ 	.short	(.L_44 - .L_43)
.L_43:
        /*002c*/ 	.word	0x00000000
        /*0030*/ 	.short	0x0005
        /*0032*/ 	.short	0x0028
        /*0034*/ 	.byte	0x00, 0xf5, 0x21, 0x00


	//----- nvinfo : EIATTR_KPARAM_INFO
	.align		4
.L_44:
        /*0038*/ 	.byte	0x04, 0x17
        /*003a*/ 	.short	(.L_46 - .L_45)
.L_45:
        /*003c*/ 	.word	0x00000000
        /*0040*/ 	.short	0x0004
        /*0042*/ 	.short	0x0020
        /*0044*/ 	.byte	0x00, 0xf5, 0x21, 0x00


	//----- nvinfo : EIATTR_KPARAM_INFO
	.align		4
.L_46:
        /*0048*/ 	.byte	0x04, 0x17
        /*004a*/ 	.short	(.L_48 - .L_47)
.L_47:
        /*004c*/ 	.word	0x00000000
        /*0050*/ 	.short	0x0003
        /*0052*/ 	.short	0x0018
        /*0054*/ 	.byte	0x00, 0xf5, 0x21, 0x00


	//----- nvinfo : EIATTR_KPARAM_INFO
	.align		4
.L_48:
        /*0058*/ 	.byte	0x04, 0x17
        /*005a*/ 	.short	(.L_50 - .L_49)
.L_49:
        /*005c*/ 	.word	0x00000000
        /*0060*/ 	.short	0x0002
        /*0062*/ 	.short	0x0010
        /*0064*/ 	.byte	0x00, 0xf5, 0x21, 0x00


	//----- nvinfo : EIATTR_KPARAM_INFO
	.align		4
.L_50:
        /*0068*/ 	.byte	0x04, 0x17
        /*006a*/ 	.short	(.L_52 - .L_51)
.L_51:
        /*006c*/ 	.word	0x00000000
        /*0070*/ 	.short	0x0001
        /*0072*/ 	.short	0x0008
        /*0074*/ 	.byte	0x00, 0xf5, 0x21, 0x00


	//----- nvinfo : EIATTR_KPARAM_INFO
	.align		4
.L_52:
        /*0078*/ 	.byte	0x04, 0x17
        /*007a*/ 	.short	(.L_54 - .L_53)
.L_53:
        /*007c*/ 	.word	0x00000000
        /*0080*/ 	.short	0x0000
        /*0082*/ 	.short	0x0000
        /*0084*/ 	.byte	0x00, 0xf5, 0x21, 0x00


	//----- nvinfo : EIATTR_SPARSE_MMA_MASK
	.align		4
.L_54:
        /*0088*/ 	.byte	0x03, 0x50
        /*008a*/ 	.short	0x0000


	//----- nvinfo : EIATTR_MAXREG_COUNT
	.align		4
        /*008c*/ 	.byte	0x03, 0x1b
        /*008e*/ 	.short	0x00ff


	//----- nvinfo : EIATTR_MERCURY_ISA_VERSION
	.align		4
        /*0090*/ 	.byte	0x03, 0x5f
        /*0092*/ 	.short	0x0101


	//----- nvinfo : EIATTR_VRC_CTA_INIT_COUNT
	.align		4
        /*0094*/ 	.byte	0x02, 0x4a
	.zero		1
	.zero		1


	//----- nvinfo : EIATTR_EXIT_INSTR_OFFSETS
	.align		4
        /*0098*/ 	.byte	0x04, 0x1c
        /*009a*/ 	.short	(.L_56 - .L_55)


	//   ....[0]....
.L_55:
        /*009c*/ 	.word	0x00000070


	//   ....[1]....
        /*00a0*/ 	.word	0x000004c0


	//   ....[2]....
        /*00a4*/ 	.word	0x00000510


	//----- nvinfo : EIATTR_CRS_STACK_SIZE
	.align		4
.L_56:
        /*00a8*/ 	.byte	0x04, 0x1e
        /*00aa*/ 	.short	(.L_58 - .L_57)
.L_57:
        /*00ac*/ 	.word	0x00000000


	//----- nvinfo : EIATTR_CBANK_PARAM_SIZE
	.align		4
.L_58:
        /*00b0*/ 	.byte	0x03, 0x19
        /*00b2*/ 	.short	0x0040


	//----- nvinfo : EIATTR_PARAM_CBANK
	.align		4
        /*00b4*/ 	.byte	0x04, 0x0a
        /*00b6*/ 	.short	(.L_60 - .L_59)
	.align		4
.L_59:
        /*00b8*/ 	.word	index@(.nv.constant0._Z12newCentroidsPiS_S_S_S_S_S_S_)
        /*00bc*/ 	.short	0x0380
        /*00be*/ 	.short	0x0040


	//----- nvinfo : EIATTR_SW_WAR
	.align		4
.L_60:
        /*00c0*/ 	.byte	0x04, 0x36
        /*00c2*/ 	.short	(.L_62 - .L_61)
.L_61:
        /*00c4*/ 	.word	0x00000008
.L_62:


//--------------------- .nv.info._Z12totalClusterPiS_S_S_S_S_S_S_ --------------------------
	.section	.nv.info._Z12totalClusterPiS_S_S_S_S_S_S_,"",@"SHT_CUDA_INFO"
	.sectionflags	@""
	.align	4


	//----- nvinfo : EIATTR_CUDA_API_VERSION
	.align		4
        /*0000*/ 	.byte	0x04, 0x37
        /*0002*/ 	.short	(.L_64 - .L_63)
.L_63:
        /*0004*/ 	.word	0x00000082


	//----- nvinfo : EIATTR_KPARAM_INFO
	.align		4
.L_64:
        /*0008*/ 	.byte	0x04, 0x17
        /*000a*/ 	.short	(.L_66 - .L_65)
.L_65:
        /*000c*/ 	.word	0x00000000
        /*0010*/ 	.short	0x0007
        /*0012*/ 	.short	0x0038
        /*0014*/ 	.byte	0x00, 0xf5, 0x21, 0x00


	//----- nvinfo : EIATTR_KPARAM_INFO
	.align		4
.L_66:
        /*0018*/ 	.byte	0x04, 0x17
        /*001a*/ 	.short	(.L_68 - .L_67)
.L_67:
        /*001c*/ 	.word	0x00000000
        /*0020*/ 	.short	0x0006
        /*0022*/ 	.short	0x0030
        /*0024*/ 	.byte	0x00, 0xf5, 0x21, 0x00


	//----- nvinfo : EIATTR_KPARAM_INFO
	.align		4
.L_68:
        /*0028*/ 	.byte	0x04, 0x17
        /*002a*/ 	.short	(.L_70 - .L_69)
.L_69:
        /*002c*/ 	.word	0x00000000
        /*0030*/ 	.short	0x0005
        /*0032*/ 	.short	0x0028
        /*0034*/ 	.byte	0x00, 0xf5, 0x21, 0x00


	//----- nvinfo : EIATTR_KPARAM_INFO
	.align		4
.L_70:
        /*0038*/ 	.byte	0x04, 0x17
        /*003a*/ 	.short	(.L_72 - .L_71)
.L_71:
        /*003c*/ 	.word	0x00000000
        /*0040*/ 	.short	0x0004
        /*0042*/ 	.short	0x0020
        /*0044*/ 	.byte	0x00, 0xf5, 0x21, 0x00


	//----- nvinfo : EIATTR_KPARAM_INFO
	.align		4
.L_72:
        /*0048*/ 	.byte	0x04, 0x17
        /*004a*/ 	.short	(.L_74 - .L_73)
.L_73:
        /*004c*/ 	.word	0x00000000
        /*0050*/ 	.short	0x0003
        /*0052*/ 	.short	0x0018
        /*0054*/ 	.byte	0x00, 0xf5, 0x21, 0x00


	//----- nvinfo : EIATTR_KPARAM_INFO
	.align		4
.L_74:
        /*0058*/ 	.byte	0x04, 0x17
        /*005a*/ 	.short	(.L_76 - .L_75)
.L_75:
        /*005c*/ 	.word	0x00000000
        /*0060*/ 	.short	0x0002
        /*0062*/ 	.short	0x0010
        /*0064*/ 	.byte	0x00, 0xf5, 0x21, 0x00


	//----- nvinfo : EIATTR_KPARAM_INFO
	.align		4
.L_76:
        /*0068*/ 	.byte	0x04, 0x17
        /*006a*/ 	.short	(.L_78 - .L_77)
.L_77:
        /*006c*/ 	.word	0x00000000
        /*0070*/ 	.short	0x0001
        /*0072*/ 	.short	0x0008
        /*0074*/ 	.byte	0x00, 0xf5, 0x21, 0x00


	//----- nvinfo : EIATTR_KPARAM_INFO
	.align		4
.L_78:
        /*0078*/ 	.byte	0x04, 0x17
        /*007a*/ 	.short	(.L_80 - .L_79)
.L_79:
        /*007c*/ 	.word	0x00000000
        /*0080*/ 	.short	0x0000
        /*0082*/ 	.short	0x0000
        /*0084*/ 	.byte	0x00, 0xf5, 0x21, 0x00


	//----- nvinfo : EIATTR_SPARSE_MMA_MASK
	.align		4
.L_80:
        /*0088*/ 	.byte	0x03, 0x50
        /*008a*/ 	.short	0x0000


	//----- nvinfo : EIATTR_MAXREG_COUNT
	.align		4
        /*008c*/ 	.byte	0x03, 0x1b
        /*008e*/ 	.short	0x00ff


	//----- nvinfo : EIATTR_MERCURY_ISA_VERSION
	.align		4
        /*0090*/ 	.byte	0x03, 0x5f
        /*0092*/ 	.short	0x0101


	//----- nvinfo : EIATTR_VRC_CTA_INIT_COUNT
	.align		4
        /*0094*/ 	.byte	0x02, 0x4a
	.zero		1
	.zero		1


	//----- nvinfo : EIATTR_EXIT_INSTR_OFFSETS
	.align		4
        /*0098*/ 	.byte	0x04, 0x1c
        /*009a*/ 	.short	(.L_82 - .L_81)


	//   ....[0]....
.L_81:
        /*009c*/ 	.word	0x000000d0


	//   ....[1]....
        /*00a0*/ 	.word	0x00000280


	//----- nvinfo : EIATTR_CBANK_PARAM_SIZE
	.align		4
.L_82:
        /*00a4*/ 	.byte	0x03, 0x19
        /*00a6*/ 	.short	0x0040


	//----- nvinfo : EIATTR_PARAM_CBANK
	.align		4
        /*00a8*/ 	.byte	0x04, 0x0a
        /*00aa*/ 	.short	(.L_84 - .L_83)
	.align		4
.L_83:
        /*00ac*/ 	.word	index@(.nv.constant0._Z12totalClusterPiS_S_S_S_S_S_S_)
        /*00b0*/ 	.short	0x0380
        /*00b2*/ 	.short	0x0040


	//----- nvinfo : EIATTR_SW_WAR
	.align		4
.L_84:
        /*00b4*/ 	.byte	0x04, 0x36
        /*00b6*/ 	.short	(.L_86 - .L_85)
.L_85:
        /*00b8*/ 	.word	0x00000008
.L_86:


//--------------------- .nv.info._Z11labelAssignPiS_S_S_ --------------------------
	.section	.nv.info._Z11labelAssignPiS_S_S_,"",@"SHT_CUDA_INFO"
	.sectionflags	@""
	.align	4


	//----- nvinfo : EIATTR_CUDA_API_VERSION
	.align		4
        /*0000*/ 	.byte	0x04, 0x37
        /*0002*/ 	.short	(.L_88 - .L_87)
.L_87:
        /*0004*/ 	.word	0x00000082


	//----- nvinfo : EIATTR_KPARAM_INFO
	.align		4
.L_88:
        /*0008*/ 	.byte	0x04, 0x17
        /*000a*/ 	.short	(.L_90 - .L_89)
.L_89:
        /*000c*/ 	.word	0x00000000
        /*0010*/ 	.short	0x0003
        /*0012*/ 	.short	0x0018
        /*0014*/ 	.byte	0x00, 0xf5, 0x21, 0x00


	//----- nvinfo : EIATTR_KPARAM_INFO
	.align		4
.L_90:
        /*0018*/ 	.byte	0x04, 0x17
        /*001a*/ 	.short	(.L_92 - .L_91)
.L_91:
        /*001c*/ 	.word	0x00000000
        /*0020*/ 	.short	0x0002
        /*0022*/ 	.short	0x0010
        /*0024*/ 	.byte	0x00, 0xf5, 0x21, 0x00


	//----- nvinfo : EIATTR_KPARAM_INFO
	.align		4
.L_92:
        /*0028*/ 	.byte	0x04, 0x17
        /*002a*/ 	.short	(.L_94 - .L_93)
.L_93:
        /*002c*/ 	.word	0x00000000
        /*0030*/ 	.short	0x0001
        /*0032*/ 	.short	0x0008
        /*0034*/ 	.byte	0x00, 0xf5, 0x21, 0x00


	//----- nvinfo : EIATTR_KPARAM_INFO
	.align		4
.L_94:
        /*0038*/ 	.byte	0x04, 0x17
        /*003a*/ 	.short	(.L_96 - .L_95)
.L_95:
        /*003c*/ 	.word	0x00000000
        /*0040*/ 	.short	0x0000
        /*0042*/ 	.short	0x0000
        /*0044*/ 	.byte	0x00, 0xf5, 0x21, 0x00


	//----- nvinfo : EIATTR_SPARSE_MMA_MASK
	.align		4
.L_96:
        /*0048*/ 	.byte	0x03, 0x50
        /*004a*/ 	.short	0x0000


	//----- nvinfo : EIATTR_MAXREG_COUNT
	.align		4
        /*004c*/ 	.byte	0x03, 0x1b
        /*004e*/ 	.short	0x00ff


	//----- nvinfo : EIATTR_MERCURY_ISA_VERSION
	.align		4
        /*0050*/ 	.byte	0x03, 0x5f
        /*0052*/ 	.short	0x0101


	//----- nvinfo : EIATTR_VRC_CTA_INIT_COUNT
	.align		4
        /*0054*/ 	.byte	0x02, 0x4a
	.zero		1
	.zero		1


	//----- nvinfo : EIATTR_EXIT_INSTR_OFFSETS
	.align		4
        /*0058*/ 	.byte	0x04, 0x1c
        /*005a*/ 	.short	(.L_98 - .L_97)


	//   ....[0]....
.L_97:
        /*005c*/ 	.word	0x000000d0


	//   ....[1]....
        /*0060*/ 	.word	0x000011d0


	//----- nvinfo : EIATTR_CRS_STACK_SIZE
	.align		4
.L_98:
        /*0064*/ 	.byte	0x04, 0x1e
        /*0066*/ 	.short	(.L_100 - .L_99)
.L_99:
        /*0068*/ 	.word	0x00000000


	//----- nvinfo : EIATTR_CBANK_PARAM_SIZE
	.align		4
.L_100:
        /*006c*/ 	.byte	0x03, 0x19
        /*006e*/ 	.short	0x0020


	//----- nvinfo : EIATTR_PARAM_CBANK
	.align		4
        /*0070*/ 	.byte	0x04, 0x0a
        /*0072*/ 	.short	(.L_102 - .L_101)
	.align		4
.L_101:
        /*0074*/ 	.word	index@(.nv.constant0._Z11labelAssignPiS_S_S_)
        /*0078*/ 	.short	0x0380
        /*007a*/ 	.short	0x0020


	//----- nvinfo : EIATTR_SW_WAR
	.align		4
.L_102:
        /*007c*/ 	.byte	0x04, 0x36
        /*007e*/ 	.short	(.L_104 - .L_103)
.L_103:
        /*0080*/ 	.word	0x00000008
.L_104:


//--------------------- .nv.info._Z11labelsResetPi --------------------------
	.section	.nv.info._Z11labelsResetPi,"",@"SHT_CUDA_INFO"
	.sectionflags	@""
	.align	4


	//----- nvinfo : EIATTR_CUDA_API_VERSION
	.align		4
        /*0000*/ 	.byte	0x04, 0x37
        /*0002*/ 	.short	(.L_106 - .L_105)
.L_105:
        /*0004*/ 	.word	0x00000082


	//----- nvinfo : EIATTR_KPARAM_INFO
	.align		4
.L_106:
        /*0008*/ 	.byte	0x04, 0x17
        /*000a*/ 	.short	(.L_108 - .L_107)
.L_107:
        /*000c*/ 	.word	0x00000000
        /*0010*/ 	.short	0x0000
        /*0012*/ 	.short	0x0000
        /*0014*/ 	.byte	0x00, 0xf5, 0x21, 0x00


	//----- nvinfo : EIATTR_SPARSE_MMA_MASK
	.align		4
.L_108:
        /*0018*/ 	.byte	0x03, 0x50
        /*001a*/ 	.short	0x0000


	//----- nvinfo : EIATTR_MAXREG_COUNT
	.align		4
        /*001c*/ 	.byte	0x03, 0x1b
        /*001e*/ 	.short	0x00ff


	//----- nvinfo : EIATTR_MERCURY_ISA_VERSION
	.align		4
        /*0020*/ 	.byte	0x03, 0x5f
        /*0022*/ 	.short	0x0101


	//----- nvinfo : EIATTR_VRC_CTA_INIT_COUNT
	.align		4
        /*0024*/ 	.byte	0x02, 0x4a
	.zero		1
	.zero		1


	//----- nvinfo : EIATTR_EXIT_INSTR_OFFSETS
	.align		4
        /*0028*/ 	.byte	0x04, 0x1c
        /*002a*/ 	.short	(.L_110 - .L_109)


	//   ....[0]....
.L_109:
        /*002c*/ 	.word	0x000000d0


	//   ....[1]....
        /*0030*/ 	.word	0x00000120


	//----- nvinfo : EIATTR_CBANK_PARAM_SIZE
	.align		4
.L_110:
        /*0034*/ 	.byte	0x03, 0x19
        /*0036*/ 	.short	0x0008


	//----- nvinfo : EIATTR_PARAM_CBANK
	.align		4
        /*0038*/ 	.byte	0x04, 0x0a
        /*003a*/ 	.short	(.L_112 - .L_111)
	.align		4
.L_111:
        /*003c*/ 	.word	index@(.nv.constant0._Z11labelsResetPi)
        /*0040*/ 	.short	0x0380
        /*0042*/ 	.short	0x0008


	//----- nvinfo : EIATTR_SW_WAR
	.align		4
.L_112:
        /*0044*/ 	.byte	0x04, 0x36
        /*0046*/ 	.short	(.L_114 - .L_113)
.L_113:
        /*0048*/ 	.word	0x00000008
.L_114:


//--------------------- .nv.info._Z10arrayResetPiS_S_S_S_S_S_ --------------------------
	.section	.nv.info._Z10arrayResetPiS_S_S_S_S_S_,"",@"SHT_CUDA_INFO"
	.sectionflags	@""
	.align	4


	//----- nvinfo : EIATTR_CUDA_API_VERSION
	.align		4
        /*0000*/ 	.byte	0x04, 0x37
        /*0002*/ 	.short	(.L_116 - .L_115)
.L_115:
        /*0004*/ 	.word	0x00000082


	//----- nvinfo : EIATTR_KPARAM_INFO
	.align		4
.L_116:
        /*0008*/ 	.byte	0x04, 0x17
        /*000a*/ 	.short	(.L_118 - .L_117)
.L_117:
        /*000c*/ 	.word	0x00000000
        /*0010*/ 	.short	0x0006
        /*0012*/ 	.short	0x0030
        /*0014*/ 	.byte	0x00, 0xf5, 0x21, 0x00


	//----- nvinfo : EIATTR_KPARAM_INFO
	.align		4
.L_118:
        /*0018*/ 	.byte	0x04, 0x17
        /*001a*/ 	.short	(.L_120 - .L_119)
.L_119:
        /*001c*/ 	.word	0x00000000
        /*0020*/ 	.short	0x0005
        /*0022*/ 	.short	0x0028
        /*0024*/ 	.byte	0x00, 0xf5, 0x21, 0x00


	//----- nvinfo : EIATTR_KPARAM_INFO
	.align		4
.L_120:
        /*0028*/ 	.byte	0x04, 0x17
        /*002a*/ 	.short	(.L_122 - .L_121)
.L_121:
        /*002c*/ 	.word	0x00000000
        /*0030*/ 	.short	0x0004
        /*0032*/ 	.short	0x0020
        /*0034*/ 	.byte	0x00, 0xf5, 0x21, 0x00


	//----- nvinfo : EIATTR_KPARAM_INFO
	.align		4
.L_122:
        /*0038*/ 	.byte	0x04, 0x17
        /*003a*/ 	.short	(.L_124 - .L_123)
.L_123:
        /*003c*/ 	.word	0x00000000
        /*0040*/ 	.short	0x0003
        /*0042*/ 	.short	0x0018
        /*0044*/ 	.byte	0x00, 0xf5, 0x21, 0x00


	//----- nvinfo : EIATTR_KPARAM_INFO
	.align		4
.L_124:
        /*0048*/ 	.byte	0x04, 0x17
        /*004a*/ 	.short	(.L_126 - .L_125)
.L_125:
        /*004c*/ 	.word	0x00000000
        /*0050*/ 	.short	0x0002
        /*0052*/ 	.short	0x0010
        /*0054*/ 	.byte	0x00, 0xf5, 0x21, 0x00


	//----- nvinfo : EIATTR_KPARAM_INFO
	.align		4
.L_126:
        /*0058*/ 	.byte	0x04, 0x17
        /*005a*/ 	.short	(.L_128 - .L_127)
.L_127:
        /*005c*/ 	.word	0x00000000
        /*0060*/ 	.short	0x0001
        /*0062*/ 	.short	0x0008
        /*0064*/ 	.byte	0x00, 0xf5, 0x21, 0x00


	//----- nvinfo : EIATTR_KPARAM_INFO
	.align		4
.L_128:
        /*0068*/ 	.byte	0x04, 0x17
        /*006a*/ 	.short	(.L_130 - .L_129)
.L_129:
        /*006c*/ 	.word	0x00000000
        /*0070*/ 	.short	0x0000
        /*0072*/ 	.short	0x0000
        /*0074*/ 	.byte	0x00, 0xf5, 0x21, 0x00


	//----- nvinfo : EIATTR_SPARSE_MMA_MASK
	.align		4
.L_130:
        /*0078*/ 	.byte	0x03, 0x50
        /*007a*/ 	.short	0x0000


	//----- nvinfo : EIATTR_MAXREG_COUNT
	.align		4
        /*007c*/ 	.byte	0x03, 0x1b
        /*007e*/ 	.short	0x00ff


	//----- nvinfo : EIATTR_MERCURY_ISA_VERSION
	.align		4
        /*0080*/ 	.byte	0x03, 0x5f
        /*0082*/ 	.short	0x0101


	//----- nvinfo : EIATTR_VRC_CTA_INIT_COUNT
	.align		4
        /*0084*/ 	.byte	0x02, 0x4a
	.zero		1
	.zero		1


	//----- nvinfo : EIATTR_EXIT_INSTR_OFFSETS
	.align		4
        /*0088*/ 	.byte	0x04, 0x1c
        /*008a*/ 	.short	(.L_132 - .L_131)


	//   ....[0]....
.L_131:
        /*008c*/ 	.word	0x00000070


	//   ....[1]....
        /*0090*/ 	.word	0x000001e0


	//----- nvinfo : EIATTR_CBANK_PARAM_SIZE
	.align		4
.L_132:
        /*0094*/ 	.byte	0x03, 0x19
        /*0096*/ 	.short	0x0038


	//----- nvinfo : EIATTR_PARAM_CBANK
	.align		4
        /*0098*/ 	.byte	0x04, 0x0a
        /*009a*/ 	.short	(.L_134 - .L_133)
	.align		4
.L_133:
        /*009c*/ 	.word	index@(.nv.constant0._Z10arrayResetPiS_S_S_S_S_S_)
        /*00a0*/ 	.short	0x0380
        /*00a2*/ 	.short	0x0038


	//----- nvinfo : EIATTR_SW_WAR
	.align		4
.L_134:
        /*00a4*/ 	.byte	0x04, 0x36
        /*00a6*/ 	.short	(.L_136 - .L_135)
.L_135:
        /*00a8*/ 	.word	0x00000008
.L_136:


//--------------------- .nv.callgraph             --------------------------
	.section	.nv.callgraph,"",@"SHT_CUDA_CALLGRAPH"
	.align	4
	.sectionentsize	8
	.align		4
        /*0000*/ 	.word	0x00000000
	.align		4
        /*0004*/ 	.word	0xffffffff
	.align		4
        /*0008*/ 	.word	0x00000000
	.align		4
        /*000c*/ 	.word	0xfffffffe
	.align		4
        /*0010*/ 	.word	0x00000000
	.align		4
        /*0014*/ 	.word	0xfffffffd
	.align		4
        /*0018*/ 	.word	0x00000000
	.align		4
        /*001c*/ 	.word	0xfffffffc


//--------------------- .nv.constant3             --------------------------
	.section	.nv.constant3,"a",@progbits
	.align	4
.nv.constant3:
	.type		centroids_dev,@object
	.size		centroids_dev,(size_dev - centroids_dev)
centroids_dev:
	.zero		4
	.type		size_dev,@object
	.size		size_dev,(r_centroid_dev - size_dev)
size_dev:
	.zero		4
	.type		r_centroid_dev,@object
	.size		r_centroid_dev,(g_centroid_dev - r_centroid_dev)
r_centroid_dev:
	.zero		80
	.type		g_centroid_dev,@object
	.size		g_centroid_dev,(b_centroid_dev - g_centroid_dev)
g_centroid_dev:
	.zero		80
	.type		b_centroid_dev,@object
	.size		b_centroid_dev,(.L_4 - b_centroid_dev)
b_centroid_dev:
	.zero		80
.L_4:


//--------------------- .text._Z12newCentroidsPiS_S_S_S_S_S_S_ --------------------------
	.section	.text._Z12newCentroidsPiS_S_S_S_S_S_S_,"ax",@progbits
	.align	128
        .global         _Z12newCentroidsPiS_S_S_S_S_S_S_
        .type           _Z12newCentroidsPiS_S_S_S_S_S_S_,@function
        .size           _Z12newCentroidsPiS_S_S_S_S_S_S_,(.L_x_21 - _Z12newCentroidsPiS_S_S_S_S_S_S_)
        .other          _Z12newCentroidsPiS_S_S_S_S_S_S_,@"STO_CUDA_ENTRY STV_DEFAULT"
_Z12newCentroidsPiS_S_S_S_S_S_S_:
.text._Z12newCentroidsPiS_S_S_S_S_S_S_:
[----:B------:R-:W-:Y:S01]  /*0000*/  LDC R1, c[0x0][0x37c] ;  /* 0x0000df00ff017b82 */ /* 0x000fe20000000800 */
[----:B------:R-:W0:Y:S01]  /*0010*/  S2R R0, SR_TID.X ;  /* 0x0000000000007919 */ /* 0x000e220000002100 */
[----:B------:R-:W0:Y:S01]  /*0020*/  LDCU UR4, c[0x0][0x360] ;  /* 0x00006c00ff0477ac */ /* 0x000e220008000800 */
[----:B------:R-:W0:Y:S01]  /*0030*/  S2R R3, SR_TID.Y ;  /* 0x0000000000037919 */ /* 0x000e220000002200 */
[----:B------:R-:W1:Y:S01]  /*0040*/  LDCU UR5, c[0x3][URZ] ;  /* 0x00c00000ff0577ac */ /* 0x000e620008000800 */
[----:B0-----:R-:W-:-:S05]  /*0050*/  IMAD R0, R3, UR4, R0 ;  /* 0x0000000403007c24 */ /* 0x001fca000f8e0200 */
[----:B-1----:R-:W-:-:S13]  /*0060*/  ISETP.GE.AND P0, PT, R0, UR5, PT ;  /* 0x0000000500007c0c */ /* 0x002fda000bf06270 */
[----:B------:R-:W-:Y:S05]  /*0070*/  @P0 EXIT ;  /* 0x000000000000094d */ /* 0x000fea0003800000 */
[----:B------:R-:W0:Y:S01]  /*0080*/  LDC.64 R2, c[0x0][0x3b0] ;  /* 0x0000ec00ff027b82 */ /* 0x000e220000000a00 */
[----:B------:R-:W1:Y:S07]  /*0090*/  LDCU.64 UR4, c[0x0][0x358] ;  /* 0x00006b00ff0477ac */ /* 0x000e6e0008000a00 */
[----:B------:R-:W2:Y:S08]  /*00a0*/  LDC.64 R8, c[0x0][0x3a8] ;  /* 0x0000ea00ff087b82 */ /* 0x000eb00000000a00 */
[----:B------:R-:W3:Y:S01]  /*00b0*/  LDC.64 R4, c[0x0][0x398] ;  /* 0x0000e600ff047b82 */ /* 0x000ee20000000a00 */
[----:B0-----:R-:W-:-:S05]  /*00c0*/  IMAD.WIDE.U32 R2, R0, 0x4, R2 ;  /* 0x0000000400027825 */ /* 0x001fca00078e0002 */
[----:B-1----:R-:W4:Y:S01]  /*00d0*/  LDG.E R6, desc[UR4][R2.64] ;  /* 0x0000000402067981 */ /* 0x002f22000c1e1900 */
[----:B--2---:R-:W-:-:S06]  /*00e0*/  IMAD.WIDE.U32 R8, R0, 0x4, R8 ;  /* 0x0000000400087825 */ /* 0x004fcc00078e0008 */
[----:B------:R-:W2:Y:S01]  /*00f0*/  LDG.E R9, desc[UR4][R8.64] ;  /* 0x0000000408097981 */ /* 0x000ea2000c1e1900 */
[----:B---3--:R-:W-:-:S05]  /*0100*/  IMAD.WIDE.U32 R4, R0, 0x4, R4 ;  /* 0x0000000400047825 */ /* 0x008fca00078e0004 */
[----:B------:R0:W3:Y:S01]  /*0110*/  LDG.E R7, desc[UR4][R4.64] ;  /* 0x0000000404077981 */ /* 0x0000e2000c1e1900 */
[----:B----4-:R-:W-:-:S04]  /*0120*/  IABS R11, R6 ;  /* 0x00000006000b7213 */ /* 0x010fc80000000000 */
[----:B------:R-:W1:Y:S08]  /*0130*/  I2F.RP R10, R11 ;  /* 0x0000000b000a7306 */ /* 0x000e700000209400 */
[----:B-1----:R-:W1:Y:S02]  /*0140*/  MUFU.RCP R10, R10 ;  /* 0x0000000a000a7308 */ /* 0x002e640000001000 */
[----:B-1----:R-:W-:-:S06]  /*0150*/  VIADD R2, R10, 0xffffffe ;  /* 0x0ffffffe0a027836 */ /* 0x002fcc0000000000 */
[----:B------:R1:W4:Y:S01]  /*0160*/  F2I.FTZ.U32.TRUNC.NTZ R3, R2 ;  /* 0x0000000200037305 */ /* 0x000322000021f000 */
[----:B--2---:R-:W-:Y:S02]  /*0170*/  IABS R8, R9 ;  /* 0x0000000900087213 */ /* 0x004fe40000000000 */
[----:B------:R-:W-:Y:S01]  /*0180*/  IABS R13, R6 ;  /* 0x00000006000d7213 */ /* 0x000fe20000000000 */
[----:B-1----:R-:W-:Y:S02]  /*0190*/  IMAD.MOV.U32 R2, RZ, RZ, RZ ;  /* 0x000000ffff027224 */ /* 0x002fe400078e00ff */
[----:B----4-:R-:W-:-:S04]  /*01a0*/  IMAD.MOV R12, RZ, RZ, -R3 ;  /* 0x000000ffff0c7224 */ /* 0x010fc800078e0a03 */
[----:B0-----:R-:W-:Y:S01]  /*01b0*/  IMAD R5, R12, R11, RZ ;  /* 0x0000000b0c057224 */ /* 0x001fe200078e02ff */
[----:B---3--:R-:W-:-:S03]  /*01c0*/  IABS R4, R7 ;  /* 0x0000000700047213 */ /* 0x008fc60000000000 */
[----:B------:R-:W-:Y:S01]  /*01d0*/  IMAD.HI.U32 R3, R3, R5, R2 ;  /* 0x0000000503037227 */ /* 0x000fe200078e0002 */
[----:B------:R-:W-:-:S03]  /*01e0*/  IADD3 R5, PT, PT, RZ, -R13, RZ ;  /* 0x8000000dff057210 */ /* 0x000fc60007ffe0ff */
[----:B------:R-:W-:Y:S02]  /*01f0*/  IMAD.MOV.U32 R2, RZ, RZ, R8 ;  /* 0x000000ffff027224 */ /* 0x000fe400078e0008 */
[----:B------:R-:W-:-:S04]  /*0200*/  IMAD.HI.U32 R8, R3, R4, RZ ;  /* 0x0000000403087227 */ /* 0x000fc800078e00ff */
[----:B------:R-:W-:-:S04]  /*0210*/  IMAD.HI.U32 R10, R3, R2, RZ ;  /* 0x00000002030a7227 */ /* 0x000fc800078e00ff */
[-C--:B------:R-:W-:Y:S02]  /*0220*/  IMAD R4, R8, R5.reuse, R4 ;  /* 0x0000000508047224 */ /* 0x080fe400078e0204 */
[----:B------:R-:W-:Y:S02]  /*0230*/  IMAD R5, R10, R5, R2 ;  /* 0x000000050a057224 */ /* 0x000fe400078e0202 */
[----:B------:R-:W0:Y:S01]  /*0240*/  LDC.64 R2, c[0x0][0x380] ;  /* 0x0000e000ff027b82 */ /* 0x000e220000000a00 */
[C---:B------:R-:W-:Y:S02]  /*0250*/  ISETP.GT.U32.AND P4, PT, R11.reuse, R4, PT ;  /* 0x000000040b00720c */ /* 0x040fe40003f84070 */
[----:B------:R-:W-:Y:S02]  /*0260*/  ISETP.GT.U32.AND P5, PT, R11, R5, PT ;  /* 0x000000050b00720c */ /* 0x000fe40003fa4070 */
[----:B------:R-:W-:-:S09]  /*0270*/  LOP3.LUT R7, R7, R6, RZ, 0x3c, !PT ;  /* 0x0000000607077212 */ /* 0x000fd200078e3cff */
[----:B------:R-:W-:Y:S02]  /*0280*/  @!P4 IMAD.IADD R4, R4, 0x1, -R11 ;  /* 0x000000010404c824 */ /* 0x000fe400078e0a0b */
[----:B------:R-:W-:-:S03]  /*0290*/  @!P5 IADD3 R5, PT, PT, R5, -R11, RZ ;  /* 0x8000000b0505d210 */ /* 0x000fc60007ffe0ff */
[-C--:B------:R-:W-:Y:S02]  /*02a0*/  ISETP.GE.U32.AND P2, PT, R4, R11.reuse, PT ;  /* 0x0000000b0400720c */ /* 0x080fe40003f46070 */
[----:B------:R-:W-:Y:S02]  /*02b0*/  ISETP.GE.U32.AND P3, PT, R5, R11, PT ;  /* 0x0000000b0500720c */ /* 0x000fe40003f66070 */
[----:B------:R-:W1:Y:S01]  /*02c0*/  LDC.64 R4, c[0x0][0x388] ;  /* 0x0000e200ff047b82 */ /* 0x000e620000000a00 */
[----:B------:R-:W-:Y:S02]  /*02d0*/  LOP3.LUT R9, R9, R6, RZ, 0x3c, !PT ;  /* 0x0000000609097212 */ /* 0x000fe400078e3cff */
[----:B------:R-:W-:Y:S01]  /*02e0*/  ISETP.GE.AND P0, PT, R7, RZ, PT ;  /* 0x000000ff0700720c */ /* 0x000fe20003f06270 */
[----:B------:R-:W-:Y:S01]  /*02f0*/  @!P4 VIADD R8, R8, 0x1 ;  /* 0x000000010808c836 */ /* 0x000fe20000000000 */
[----:B------:R-:W-:Y:S01]  /*0300*/  ISETP.GE.AND P1, PT, R9, RZ, PT ;  /* 0x000000ff0900720c */ /* 0x000fe20003f26270 */
[----:B------:R-:W-:-:S03]  /*0310*/  @!P5 VIADD R10, R10, 0x1 ;  /* 0x000000010a0ad836 */ /* 0x000fc60000000000 */
[----:B------:R-:W-:Y:S02]  /*0320*/  @P2 IADD3 R8, PT, PT, R8, 0x1, RZ ;  /* 0x0000000108082810 */ /* 0x000fe40007ffe0ff */
[----:B------:R-:W-:Y:S01]  /*0330*/  @P3 VIADD R10, R10, 0x1 ;  /* 0x000000010a0a3836 */ /* 0x000fe20000000000 */
[----:B------:R-:W-:Y:S02]  /*0340*/  ISETP.NE.AND P2, PT, R6, RZ, PT ;  /* 0x000000ff0600720c */ /* 0x000fe40003f45270 */
[----:B------:R-:W-:Y:S02]  /*0350*/  LOP3.LUT R7, RZ, R6, RZ, 0x33, !PT ;  /* 0x00000006ff077212 */ /* 0x000fe400078e33ff */
[----:B------:R-:W-:Y:S02]  /*0360*/  @!P0 IMAD.MOV R8, RZ, RZ, -R8 ;  /* 0x000000ffff088224 */ /* 0x000fe400078e0a08 */
[----:B------:R-:W-:Y:S01]  /*0370*/  @!P1 IADD3 R10, PT, PT, -R10, RZ, RZ ;  /* 0x000000ff0a0a9210 */ /* 0x000fe20007ffe1ff */
[----:B0-----:R-:W-:-:S02]  /*0380*/  IMAD.WIDE.U32 R2, R0, 0x4, R2 ;  /* 0x0000000400027825 */ /* 0x001fc400078e0002 */
[C---:B------:R-:W-:Y:S02]  /*0390*/  SEL R9, R7.reuse, R8, !P2 ;  /* 0x0000000807097207 */ /* 0x040fe40005000000 */
[----:B------:R-:W-:Y:S01]  /*03a0*/  SEL R7, R7, R10, !P2 ;  /* 0x0000000a07077207 */ /* 0x000fe20005000000 */
[----:B-1----:R-:W-:Y:S02]  /*03b0*/  IMAD.WIDE.U32 R4, R0, 0x4, R4 ;  /* 0x0000000400047825 */ /* 0x002fe400078e0004 */
[----:B------:R0:W-:Y:S04]  /*03c0*/  STG.E desc[UR4][R2.64], R9 ;  /* 0x0000000902007986 */ /* 0x0001e8000c101904 */
[----:B------:R0:W-:Y:S04]  /*03d0*/  STG.E desc[UR4][R4.64], R7 ;  /* 0x0000000704007986 */ /* 0x0001e8000c101904 */
[----:B------:R-:W2:Y:S01]  /*03e0*/  LDG.E R6, desc[UR4][R2.64] ;  /* 0x0000000402067981 */ /* 0x000ea2000c1e1900 */
[----:B------:R-:W-:-:S02]  /*03f0*/  UMOV UR6, 0x8 ;  /* 0x0000000800067882 */ /* 0x000fc40000000000 */
[----:B------:R-:W-:-:S04]  /*0400*/  LEA R8, R0, UR6, 0x2 ;  /* 0x0000000600087c11 */ /* 0x000fc8000f8e10ff */
[----:B------:R-:W1:Y:S08]  /*0410*/  LDC R10, c[0x3][R8+0x50] ;  /* 0x00c01400080a7b82 */ /* 0x000e700000000800 */
[----:B------:R-:W2:Y:S01]  /*0420*/  LDC R11, c[0x3][R8] ;  /* 0x00c00000080b7b82 */ /* 0x000ea20000000800 */
[----:B------:R-:W-:Y:S01]  /*0430*/  BSSY.RECONVERGENT B0, `(.L_x_0) ;  /* 0x000000a000007945 */ /* 0x000fe20003800200 */
[----:B-1----:R-:W-:-:S04]  /*0440*/  ISETP.NE.AND P0, PT, R7, R10, PT ;  /* 0x0000000a0700720c */ /* 0x002fc80003f05270 */
[----:B--2---:R-:W-:-:S13]  /*0450*/  ISETP.NE.OR P0, PT, R6, R11, P0 ;  /* 0x0000000b0600720c */ /* 0x004fda0000705670 */
[----:B0-----:R-:W-:Y:S05]  /*0460*/  @P0 BRA `(.L_x_1) ;  /* 0x0000000000180947 */ /* 0x001fea0003800000 */
[----:B------:R-:W0:Y:S02]  /*0470*/  LDC.64 R2, c[0x0][0x390] ;  /* 0x0000e400ff027b82 */ /* 0x000e240000000a00 */
[----:B0-----:R-:W-:-:S06]  /*0480*/  IMAD.WIDE.U32 R2, R0, 0x4, R2 ;  /* 0x0000000400027825 */ /* 0x001fcc00078e0002 */
[----:B------:R-:W2:Y:S01]  /*0490*/  LDG.E R2, desc[UR4][R2.64] ;  /* 0x0000000402027981 */ /* 0x000ea2000c1e1900 */
[----:B------:R-:W2:Y:S02]  /*04a0*/  LDC R5, c[0x3][R8+0xa0] ;  /* 0x00c0280008057b82 */ /* 0x000ea40000000800 */
[----:B--2---:R-:W-:-:S13]  /*04b0*/  ISETP.NE.AND P0, PT, R2, R5, PT ;  /* 0x000000050200720c */ /* 0x004fda0003f05270 */
[----:B------:R-:W-:Y:S05]  /*04c0*/  @!P0 EXIT ;  /* 0x000000000000894d */ /* 0x000fea0003800000 */
.L_x_1:
[----:B------:R-:W-:Y:S05]  /*04d0*/  BSYNC.RECONVERGENT B0 ;  /* 0x0000000000007941 */ /* 0x000fea0003800200 */
.L_x_0:
[----:B------:R-:W0:Y:S01]  /*04e0*/  LDC.64 R2, c[0x0][0x3b8] ;  /* 0x0000ee00ff027b82 */ /* 0x000e220000000a00 */
[----:B------:R-:W-:-:S05]  /*04f0*/  IMAD.MOV.U32 R5, RZ, RZ, 0x1 ;  /* 0x00000001ff057424 */ /* 0x000fca00078e00ff */
[----:B0-----:R-:W-:Y:S01]  /*0500*/  STG.E desc[UR4][R2.64], R5 ;  /* 0x0000000502007986 */ /* 0x001fe2000c101904 */
[----:B------:R-:W-:Y:S05]  /*0510*/  EXIT ;  /* 0x000000000000794d */ /* 0x000fea0003800000 */
.L_x_2:
[----:B------:R-:W-:-:S00]  /*0520*/  BRA `(.L_x_2) ;  /* 0xfffffffc00fc7947 */ /* 0x000fc0000383ffff */
[----:B------:R-:W-:-:S00]  /*0530*/  NOP ;  /* 0x0000000000007918 */ /* 0x000fc00000000000 */
        /* <DEDUP_REMOVED lines=12> */
.L_x_21:


//--------------------- .text._Z12totalClusterPiS_S_S_S_S_S_S_ --------------------------
	.section	.text._Z12totalClusterPiS_S_S_S_S_S_S_,"ax",@progbits
	.align	128
        .global         _Z12totalClusterPiS_S_S_S_S_S_S_
        .type           _Z12totalClusterPiS_S_S_S_S_S_S_,@function
        .size           _Z12totalClusterPiS_S_S_S_S_S_S_,(.L_x_22 - _Z12totalClusterPiS_S_S_S_S_S_S_)
        .other          _Z12totalClusterPiS_S_S_S_S_S_S_,@"STO_CUDA_ENTRY STV_DEFAULT"
_Z12totalClusterPiS_S_S_S_S_S_S_:
.text._Z12totalClusterPiS_S_S_S_S_S_S_:
[----:B------:R-:W-:Y:S01]  /*0000*/  LDC R1, c[0x0][0x37c] ;  /* 0x0000df00ff017b82 */ /* 0x000fe20000000800 */
[----:B------:R-:W0:Y:S01]  /*0010*/  S2R R0, SR_TID.Y ;  /* 0x0000000000007919 */ /* 0x000e220000002200 */
[----:B------:R-:W1:Y:S06]  /*0020*/  LDCU UR5, c[0x0][0x360] ;  /* 0x00006c00ff0577ac */ /* 0x000e6c0008000800 */
[----:B------:R-:W0:Y:S01]  /*0030*/  S2UR UR6, SR_CTAID.Y ;  /* 0x00000000000679c3 */ /* 0x000e220000002600 */
[----:B------:R-:W1:Y:S01]  /*0040*/  S2R R11, SR_TID.X ;  /* 0x00000000000b7919 */ /* 0x000e620000002100 */
[----:B------:R-:W2:Y:S06]  /*0050*/  LDCU UR7, c[0x3][0x4] ;  /* 0x00c00080ff0777ac */ /* 0x000eac0008000800 */
[----:B------:R-:W0:Y:S08]  /*0060*/  LDC R3, c[0x0][0x364] ;  /* 0x0000d900ff037b82 */ /* 0x000e300000000800 */
[----:B------:R-:W3:Y:S08]  /*0070*/  S2UR UR4, SR_CTAID.X ;  /* 0x00000000000479c3 */ /* 0x000ef00000002500 */
[----:B------:R-:W3:Y:S01]  /*0080*/  LDC R5, c[0x0][0x370] ;  /* 0x0000dc00ff057b82 */ /* 0x000ee20000000800 */
[----:B0-----:R-:W-:-:S04]  /*0090*/  IMAD R0, R3, UR6, R0 ;  /* 0x0000000603007c24 */ /* 0x001fc8000f8e0200 */
[----:B---3--:R-:W-:-:S04]  /*00a0*/  IMAD R0, R0, R5, UR4 ;  /* 0x0000000400007e24 */ /* 0x008fc8000f8e0205 */
[----:B-1----:R-:W-:-:S05]  /*00b0*/  IMAD R11, R0, UR5, R11 ;  /* 0x00000005000b7c24 */ /* 0x002fca000f8e020b */
[----:B--2---:R-:W-:-:S13]  /*00c0*/  ISETP.GE.AND P0, PT, R11, UR7, PT ;  /* 0x000000070b007c0c */ /* 0x004fda000bf06270 */
[----:B------:R-:W-:Y:S05]  /*00d0*/  @P0 EXIT ;  /* 0x000000000000094d */ /* 0x000fea0003800000 */
[----:B------:R-:W0:Y:S01]  /*00e0*/  LDC.64 R2, c[0x0][0x3b0] ;  /* 0x0000ec00ff027b82 */ /* 0x000e220000000a00 */
[----:B------:R-:W1:Y:S07]  /*00f0*/  LDCU.64 UR4, c[0x0][0x358] ;  /* 0x00006b00ff0477ac */ /* 0x000e6e0008000a00 */
[----:B------:R-:W2:Y:S08]  /*0100*/  LDC.64 R4, c[0x0][0x380] ;  /* 0x0000e000ff047b82 */ /* 0x000eb00000000a00 */
[----:B------:R-:W3:Y:S08]  /*0110*/  LDC.64 R6, c[0x0][0x388] ;  /* 0x0000e200ff067b82 */ /* 0x000ef00000000a00 */
[----:B------:R-:W4:Y:S01]  /*0120*/  LDC.64 R8, c[0x0][0x390] ;  /* 0x0000e400ff087b82 */ /* 0x000f220000000a00 */
[----:B0-----:R-:W-:-:S05]  /*0130*/  IMAD.WIDE R2, R11, 0x4, R2 ;  /* 0x000000040b027825 */ /* 0x001fca00078e0202 */
[----:B-1----:R-:W5:Y:S01]  /*0140*/  LDG.E R0, desc[UR4][R2.64] ;  /* 0x0000000402007981 */ /* 0x002f62000c1e1900 */
[C---:B--2---:R-:W-:Y:S01]  /*0150*/  IMAD.WIDE R4, R11.reuse, 0x4, R4 ;  /* 0x000000040b047825 */ /* 0x044fe200078e0204 */
[----:B------:R-:W0:Y:S05]  /*0160*/  LDC.64 R12, c[0x0][0x3a0] ;  /* 0x0000e800ff0c7b82 */ /* 0x000e2a0000000a00 */
[----:B------:R-:W2:Y:S01]  /*0170*/  LDG.E R5, desc[UR4][R4.64] ;  /* 0x0000000404057981 */ /* 0x000ea2000c1e1900 */
[C---:B---3--:R-:W-:Y:S02]  /*0180*/  IMAD.WIDE R6, R11.reuse, 0x4, R6 ;  /* 0x000000040b067825 */ /* 0x048fe400078e0206 */
[----:B------:R-:W1:Y:S04]  /*0190*/  LDC.64 R14, c[0x0][0x3a8] ;  /* 0x0000ea00ff0e7b82 */ /* 0x000e680000000a00 */
[----:B------:R-:W3:Y:S01]  /*01a0*/  LDG.E R7, desc[UR4][R6.64] ;  /* 0x0000000406077981 */ /* 0x000ee2000c1e1900 */
[----:B----4-:R-:W-:-:S03]  /*01b0*/  IMAD.WIDE R8, R11, 0x4, R8 ;  /* 0x000000040b087825 */ /* 0x010fc600078e0208 */
[----:B------:R-:W4:Y:S03]  /*01c0*/  LDC.64 R16, c[0x0][0x3b8] ;  /* 0x0000ee00ff107b82 */ /* 0x000f260000000a00 */
[----:B------:R-:W3:Y:S05]  /*01d0*/  LDG.E R9, desc[UR4][R8.64] ;  /* 0x0000000408097981 */ /* 0x000eea000c1e1900 */
[----:B------:R-:W5:Y:S02]  /*01e0*/  LDC.64 R10, c[0x0][0x398] ;  /* 0x0000e600ff0a7b82 */ /* 0x000f640000000a00 */
[----:B-----5:R-:W-:-:S04]  /*01f0*/  IMAD.WIDE R2, R0, 0x4, R10 ;  /* 0x0000000400027825 */ /* 0x020fc800078e020a */
[----:B0-----:R-:W-:-:S04]  /*0200*/  IMAD.WIDE R10, R0, 0x4, R12 ;  /* 0x00000004000a7825 */ /* 0x001fc800078e020c */
[C---:B-1----:R-:W-:Y:S01]  /*0210*/  IMAD.WIDE R12, R0.reuse, 0x4, R14 ;  /* 0x00000004000c7825 */ /* 0x042fe200078e020e */
[----:B--2---:R-:W-:Y:S03]  /*0220*/  REDG.E.ADD.STRONG.GPU desc[UR4][R2.64], R5 ;  /* 0x000000050200798e */ /* 0x004fe6000c12e104 */
[----:B----4-:R-:W-:-:S04]  /*0230*/  IMAD.WIDE R14, R0, 0x4, R16 ;  /* 0x00000004000e7825 */ /* 0x010fc800078e0210 */
[----:B------:R-:W-:Y:S01]  /*0240*/  HFMA2 R17, -RZ, RZ, 0, 5.9604644775390625e-08 ;  /* 0x00000001ff117431 */ /* 0x000fe200000001ff */
[----:B---3--:R-:W-:Y:S04]  /*0250*/  REDG.E.ADD.STRONG.GPU desc[UR4][R10.64], R7 ;  /* 0x000000070a00798e */ /* 0x008fe8000c12e104 */
[----:B------:R-:W-:Y:S04]  /*0260*/  REDG.E.ADD.STRONG.GPU desc[UR4][R12.64], R9 ;  /* 0x000000090c00798e */ /* 0x000fe8000c12e104 */
[----:B------:R-:W-:Y:S01]  /*0270*/  REDG.E.ADD.STRONG.GPU desc[UR4][R14.64], R17 ;  /* 0x000000110e00798e */ /* 0x000fe2000c12e104 */
[----:B------:R-:W-:Y:S05]  /*0280*/  EXIT ;  /* 0x000000000000794d */ /* 0x000fea0003800000 */
.L_x_3:
        /* <DEDUP_REMOVED lines=15> */
.L_x_22:


//--------------------- .text._Z11labelAssignPiS_S_S_ --------------------------
	.section	.text._Z11labelAssignPiS_S_S_,"ax",@progbits
	.align	128
        .global         _Z11labelAssignPiS_S_S_
        .type           _Z11labelAssignPiS_S_S_,@function
        .size           _Z11labelAssignPiS_S_S_,(.L_x_20 - _Z11labelAssignPiS_S_S_)
        .other          _Z11labelAssignPiS_S_S_,@"STO_CUDA_ENTRY STV_DEFAULT"
_Z11labelAssignPiS_S_S_:
.text._Z11labelAssignPiS_S_S_:
        /* <DEDUP_REMOVED lines=14> */
[----:B------:R-:W0:Y:S01]  /*00e0*/  LDCU UR4, c[0x3][URZ] ;  /* 0x00c00000ff0477ac */ /* 0x000e220008000800 */
[----:B------:R-:W-:Y:S01]  /*00f0*/  HFMA2 R3, -RZ, RZ, 0, 0 ;  /* 0x00000000ff037431 */ /* 0x000fe200000001ff */
[----:B------:R-:W1:Y:S01]  /*0100*/  LDCU.64 UR6, c[0x0][0x358] ;  /* 0x00006b00ff0677ac */ /* 0x000e620008000a00 */
[----:B0-----:R-:W-:-:S09]  /*0110*/  UISETP.GE.AND UP0, UPT, UR4, 0x1, UPT ;  /* 0x000000010400788c */ /* 0x001fd2000bf06270 */
[----:B-1----:R-:W-:Y:S05]  /*0120*/  BRA.U !UP0, `(.L_x_4) ;  /* 0x00000011081c7547 */ /* 0x002fea000b800000 */
[----:B------:R-:W0:Y:S08]  /*0130*/  LDC.64 R10, c[0x0][0x380] ;  /* 0x0000e000ff0a7b82 */ /* 0x000e300000000a00 */
[----:B------:R-:W1:Y:S08]  /*0140*/  LDC.64 R12, c[0x0][0x388] ;  /* 0x0000e200ff0c7b82 */ /* 0x000e700000000a00 */
[----:B------:R-:W2:Y:S01]  /*0150*/  LDC.64 R14, c[0x0][0x390] ;  /* 0x0000e400ff0e7b82 */ /* 0x000ea20000000a00 */
[----:B0-----:R-:W-:-:S05]  /*0160*/  IMAD.WIDE R10, R2, 0x4, R10 ;  /* 0x00000004020a7825 */ /* 0x001fca00078e020a */
[----:B------:R0:W5:Y:S01]  /*0170*/  LDG.E R4, desc[UR6][R10.64] ;  /* 0x000000060a047981 */ /* 0x000162000c1e1900 */
[----:B-1----:R-:W-:-:S05]  /*0180*/  IMAD.WIDE R12, R2, 0x4, R12 ;  /* 0x00000004020c7825 */ /* 0x002fca00078e020c */
[----:B------:R0:W5:Y:S01]  /*0190*/  LDG.E R5, desc[UR6][R12.64] ;  /* 0x000000060c057981 */ /* 0x000162000c1e1900 */
[----:B--2---:R-:W-:-:S05]  /*01a0*/  IMAD.WIDE R14, R2, 0x4, R14 ;  /* 0x00000004020e7825 */ /* 0x004fca00078e020e */
[----:B------:R0:W5:Y:S01]  /*01b0*/  LDG.E R6, desc[UR6][R14.64] ;  /* 0x000000060e067981 */ /* 0x000162000c1e1900 */
[----:B------:R-:W-:Y:S02]  /*01c0*/  MOV R7, 0x43fa0000 ;  /* 0x43fa000000077802 */ /* 0x000fe40000000f00 */
[----:B------:R-:W-:Y:S02]  /*01d0*/  MOV R8, RZ ;  /* 0x000000ff00087202 */ /* 0x000fe40000000f00 */
[----:B------:R-:W-:Y:S01]  /*01e0*/  MOV R3, RZ ;  /* 0x000000ff00037202 */ /* 0x000fe20000000f00 */
[----:B------:R-:W-:Y:S01]  /*01f0*/  UIADD3 UR4, UPT, UPT, -UR4, URZ, URZ ;  /* 0x000000ff04047290 */ /* 0x000fe2000fffe1ff */
[----:B------:R-:W-:Y:S01]  /*0200*/  UMOV UR10, 0xa8 ;  /* 0x000000a8000a7882 */ /* 0x000fe20000000000 */
[----:B------:R-:W-:Y:S01]  /*0210*/  UMOV UR9, 0x58 ;  /* 0x0000005800097882 */ /* 0x000fe20000000000 */
[----:B------:R-:W-:-:S09]  /*0220*/  UMOV UR8, 0x8 ;  /* 0x0000000800087882 */ /* 0x000fd20000000000 */
.L_x_15:
[----:B------:R-:W1:Y:S01]  /*0230*/  LDCU UR5, c[0x3][UR8] ;  /* 0x00c00000080577ac */ /* 0x000e620008000800 */
[----:B------:R-:W-:Y:S01]  /*0240*/  BSSY.RECONVERGENT B0, `(.L_x_5) ;  /* 0x0000047000007945 */ /* 0x000fe20003800200 */
[----:B------:R-:W-:Y:S01]  /*0250*/  HFMA2 R9, -RZ, RZ, 1.875, 0 ;  /* 0x3f800000ff097431 */ /* 0x000fe200000001ff */
[----:B-1---5:R-:W-:-:S04]  /*0260*/  IADD3 R16, PT, PT, R4, -UR5, RZ ;  /* 0x8000000504107c10 */ /* 0x022fc8000fffe0ff */
[----:B------:R-:W-:-:S13]  /*0270*/  ISETP.NE.AND P0, PT, R16, 0x1, PT ;  /* 0x000000011000780c */ /* 0x000fda0003f05270 */
[----:B------:R-:W-:Y:S05]  /*0280*/  @!P0 BRA `(.L_x_6) ;  /* 0x0000000400088947 */ /* 0x000fea0003800000 */
[----:B------:R-:W-:-:S04]  /*0290*/  I2FP.F32.S32 R0, R16 ;  /* 0x0000001000007245 */ /* 0x000fc80000201400 */
[----:B------:R-:W-:-:S13]  /*02a0*/  FSETP.NAN.AND P0, PT, |R0|, |R0|, PT ;  /* 0x400000000000720b */ /* 0x000fda0003f08200 */
[----:B------:R-:W-:Y:S01]  /*02b0*/  @P0 FADD R9, R0, 2 ;  /* 0x4000000000090421 */ /* 0x000fe20000000000 */
[----:B------:R-:W-:Y:S06]  /*02c0*/  @P0 BRA `(.L_x_6) ;  /* 0x0000000000f80947 */ /* 0x000fec0003800000 */
[C---:B------:R-:W-:Y:S01]  /*02d0*/  FMUL R9, |R0|.reuse, 16777216 ;  /* 0x4b80000000097820 */ /* 0x040fe20000400200 */
[C---:B------:R-:W-:Y:S02]  /*02e0*/  FSETP.GEU.AND P0, PT, |R0|.reuse, 1.175494350822287508e-38, PT ;  /* 0x008000000000780b */ /* 0x040fe40003f0e200 */
[----:B------:R-:W-:Y:S02]  /*02f0*/  MOV R18, 0x3a2c32e4 ;  /* 0x3a2c32e400127802 */ /* 0x000fe40000000f00 */
[----:B------:R-:W-:Y:S02]  /*0300*/  FSEL R9, R9, |R0|, !P0 ;  /* 0x4000000009097208 */ /* 0x000fe40004000000 */
[----:B0-----:R-:W-:Y:S02]  /*0310*/  FSEL R11, RZ, -24, P0 ;  /* 0xc1c00000ff0b7808 */ /* 0x001fe40000000000 */
[----:B------:R-:W-:Y:S02]  /*0320*/  IADD3 R10, PT, PT, R9, -0x3f3504f3, RZ ;  /* 0xc0cafb0d090a7810 */ /* 0x000fe40007ffe0ff */
[----:B------:R-:W-:-:S02]  /*0330*/  FSETP.NEU.AND P0, PT, |R0|, +INF , PT ;  /* 0x7f8000000000780b */ /* 0x000fc40003f0d200 */
[----:B------:R-:W-:Y:S02]  /*0340*/  LOP3.LUT R10, R10, 0xff800000, RZ, 0xc0, !PT ;  /* 0xff8000000a0a7812 */ /* 0x000fe400078ec0ff */
[----:B------:R-:W-:Y:S02]  /*0350*/  ISETP.NE.AND P0, PT, R16, RZ, P0 ;  /* 0x000000ff1000720c */ /* 0x000fe40000705270 */
[-C--:B------:R-:W-:Y:S02]  /*0360*/  IADD3 R9, PT, PT, R9, -R10.reuse, RZ ;  /* 0x8000000a09097210 */ /* 0x080fe40007ffe0ff */
[----:B------:R-:W-:-:S03]  /*0370*/  I2FP.F32.S32 R10, R10 ;  /* 0x0000000a000a7245 */ /* 0x000fc60000201400 */
[C---:B------:R-:W-:Y:S01]  /*0380*/  FADD R13, R9.reuse, 1 ;  /* 0x3f800000090d7421 */ /* 0x040fe20000000000 */
[----:B------:R-:W-:-:S04]  /*0390*/  FADD R14, R9, -1 ;  /* 0xbf800000090e7421 */ /* 0x000fc80000000000 */
[----:B------:R-:W-:Y:S01]  /*03a0*/  FADD R12, R14, R14 ;  /* 0x0000000e0e0c7221 */ /* 0x000fe20000000000 */
[----:B------:R-:W0:Y:S01]  /*03b0*/  MUFU.RCP R13, R13 ;  /* 0x0000000d000d7308 */ /* 0x000e220000001000 */
[----:B------:R-:W-:Y:S02]  /*03c0*/  @!P0 FADD R0, R0, R0 ;  /* 0x0000000000008221 */ /* 0x000fe40000000000 */
[----:B0-----:R-:W-:Y:S01]  /*03d0*/  FMUL R9, R13, R12 ;  /* 0x0000000c0d097220 */ /* 0x001fe20000400000 */
[----:B------:R-:W-:-:S03]  /*03e0*/  FFMA R12, R10, 1.1920928955078125e-07, R11 ;  /* 0x340000000a0c7823 */ /* 0x000fc6000000000b */
[----:B------:R-:W-:Y:S01]  /*03f0*/  FADD R15, R14, -R9 ;  /* 0x800000090e0f7221 */ /* 0x000fe20000000000 */
[CC--:B------:R-:W-:Y:S01]  /*0400*/  FMUL R11, R9.reuse, R9.reuse ;  /* 0x00000009090b7220 */ /* 0x0c0fe20000400000 */
[----:B------:R-:W-:Y:S02]  /*0410*/  FFMA R10, R9, 1.4426950216293334961, R12 ;  /* 0x3fb8aa3b090a7823 */ /* 0x000fe4000000000c */
[----:B------:R-:W-:Y:S01]  /*0420*/  FADD R15, R15, R15 ;  /* 0x0000000f0f0f7221 */ /* 0x000fe20000000000 */
[C---:B------:R-:W-:Y:S01]  /*0430*/  FFMA R18, R11.reuse, R18, 0.0032181653659790754318 ;  /* 0x3b52e7db0b127423 */ /* 0x040fe20000000012 */
[----:B------:R-:W-:Y:S02]  /*0440*/  FADD R12, R12, -R10 ;  /* 0x8000000a0c0c7221 */ /* 0x000fe40000000000 */
[----:B------:R-:W-:Y:S01]  /*0450*/  FFMA R14, R14, -R9, R15 ;  /* 0x800000090e0e7223 */ /* 0x000fe2000000000f */
[----:B------:R-:W-:Y:S01]  /*0460*/  FFMA R18, R11, R18, 0.018033718690276145935 ;  /* 0x3c93bb730b127423 */ /* 0x000fe20000000012 */
[----:B------:R-:W-:-:S02]  /*0470*/  FFMA R15, R9, 1.4426950216293334961, R12 ;  /* 0x3fb8aa3b090f7823 */ /* 0x000fc4000000000c */
[----:B------:R-:W-:Y:S01]  /*0480*/  FMUL R14, R13, R14 ;  /* 0x0000000e0d0e7220 */ /* 0x000fe20000400000 */
[----:B------:R-:W-:-:S03]  /*0490*/  FFMA R18, R11, R18, 0.12022458761930465698 ;  /* 0x3df6384f0b127423 */ /* 0x000fc60000000012 */
[----:B------:R-:W-:Y:S01]  /*04a0*/  FFMA R12, R14, 1.4426950216293334961, R15 ;  /* 0x3fb8aa3b0e0c7823 */ /* 0x000fe2000000000f */
[----:B------:R-:W-:-:S03]  /*04b0*/  FMUL R18, R11, R18 ;  /* 0x000000120b127220 */ /* 0x000fc60000400000 */
[----:B------:R-:W-:Y:S01]  /*04c0*/  FFMA R13, R9, 1.9251366722983220825e-08, R12 ;  /* 0x32a55e34090d7823 */ /* 0x000fe2000000000c */
[----:B------:R-:W-:-:S04]  /*04d0*/  FMUL R11, R18, 3 ;  /* 0x40400000120b7820 */ /* 0x000fc80000400000 */
[----:B------:R-:W-:Y:S01]  /*04e0*/  FFMA R11, R14, R11, R13 ;  /* 0x0000000b0e0b7223 */ /* 0x000fe2000000000d */
[----:B------:R-:W-:-:S03]  /*04f0*/  HFMA2 R14, -RZ, RZ, 0.64013671875, -15.109375 ;  /* 0x391fcb8eff0e7431 */ /* 0x000fc600000001ff */
[----:B------:R-:W-:-:S04]  /*0500*/  FFMA R11, R9, R18, R11 ;  /* 0x00000012090b7223 */ /* 0x000fc8000000000b */
[----:B------:R-:W-:-:S04]  /*0510*/  FADD R9, R10, R11 ;  /* 0x0000000b0a097221 */ /* 0x000fc80000000000 */
[----:B------:R-:W-:Y:S01]  /*0520*/  FMUL R12, R9, 2 ;  /* 0x40000000090c7820 */ /* 0x000fe20000400000 */
[----:B------:R-:W-:-:S03]  /*0530*/  FADD R10, -R10, R9 ;  /* 0x000000090a0a7221 */ /* 0x000fc60000000100 */
[----:B------:R-:W0:Y:S01]  /*0540*/  FRND R13, R12 ;  /* 0x0000000c000d7307 */ /* 0x000e220000201000 */
[----:B------:R-:W-:Y:S01]  /*0550*/  FADD R10, R11, -R10 ;  /* 0x8000000a0b0a7221 */ /* 0x000fe20000000000 */
[----:B------:R-:W-:Y:S01]  /*0560*/  FFMA R9, R9, 2, -R12 ;  /* 0x4000000009097823 */ /* 0x000fe2000000080c */
[----:B------:R-:W-:-:S03]  /*0570*/  FSETP.GT.AND P2, PT, |R12|, 152, PT ;  /* 0x431800000c00780b */ /* 0x000fc60003f44200 */
[----:B------:R-:W-:Y:S02]  /*0580*/  FFMA R10, R10, 2, R9 ;  /* 0x400000000a0a7823 */ /* 0x000fe40000000009 */
[----:B------:R-:W1:Y:S01]  /*0590*/  F2I.NTZ R11, R12 ;  /* 0x0000000c000b7305 */ /* 0x000e620000203100 */
[----:B0-----:R-:W-:Y:S01]  /*05a0*/  FADD R9, R12, -R13 ;  /* 0x8000000d0c097221 */ /* 0x001fe20000000000 */
[----:B------:R-:W-:-:S03]  /*05b0*/  FSETP.GT.AND P1, PT, R13, RZ, PT ;  /* 0x000000ff0d00720b */ /* 0x000fc60003f24000 */
[----:B------:R-:W-:-:S04]  /*05c0*/  FADD R9, R9, R10 ;  /* 0x0000000a09097221 */ /* 0x000fc80000000000 */
[----:B------:R-:W-:-:S04]  /*05d0*/  FFMA R10, R9, R14, 0.0013391353422775864601 ;  /* 0x3aaf85ed090a7423 */ /* 0x000fc8000000000e */
[----:B------:R-:W-:-:S04]  /*05e0*/  FFMA R10, R9, R10, 0.0096188392490148544312 ;  /* 0x3c1d9856090a7423 */ /* 0x000fc8000000000a */
[----:B------:R-:W-:-:S04]  /*05f0*/  FFMA R10, R9, R10, 0.055503588169813156128 ;  /* 0x3d6357bb090a7423 */ /* 0x000fc8000000000a */
[C---:B------:R-:W-:Y:S01]  /*0600*/  FFMA R14, R9.reuse, R10, 0.24022644758224487305 ;  /* 0x3e75fdec090e7423 */ /* 0x040fe2000000000a */
[----:B------:R-:W-:Y:S02]  /*0610*/  SEL R10, RZ, 0x83000000, P1 ;  /* 0x83000000ff0a7807 */ /* 0x000fe40000800000 */
[----:B------:R-:W-:Y:S01]  /*0620*/  FSETP.GEU.AND P1, PT, R12, RZ, PT ;  /* 0x000000ff0c00720b */ /* 0x000fe20003f2e000 */
[----:B------:R-:W-:Y:S01]  /*0630*/  FFMA R14, R9, R14, 0.69314718246459960938 ;  /* 0x3f317218090e7423 */ /* 0x000fe2000000000e */
[----:B------:R-:W-:Y:S02]  /*0640*/  IADD3 R13, PT, PT, R10, 0x7f000000, RZ ;  /* 0x7f0000000a0d7810 */ /* 0x000fe40007ffe0ff */
[----:B-1----:R-:W-:Y:S01]  /*0650*/  LEA R11, R11, -R10, 0x17 ;  /* 0x8000000a0b0b7211 */ /* 0x002fe200078eb8ff */
[----:B------:R-:W-:Y:S01]  /*0660*/  FFMA R14, R9, R14, 1 ;  /* 0x3f800000090e7423 */ /* 0x000fe2000000000e */
[----:B------:R-:W-:-:S03]  /*0670*/  FSEL R9, RZ, +INF , !P1 ;  /* 0x7f800000ff097808 */ /* 0x000fc60004800000 */
[----:B------:R-:W-:-:S04]  /*0680*/  FMUL R14, R13, R14 ;  /* 0x0000000e0d0e7220 */ /* 0x000fc80000400000 */
[----:B------:R-:W-:Y:S01]  /*0690*/  @!P2 FMUL R9, R11, R14 ;  /* 0x0000000e0b09a220 */ /* 0x000fe20000400000 */
[----:B------:R-:W-:-:S07]  /*06a0*/  @!P0 LOP3.LUT R9, R0, 0x7fffffff, RZ, 0xc0, !PT ;  /* 0x7fffffff00098812 */ /* 0x000fce00078ec0ff */
.L_x_6:
[----:B------:R-:W-:Y:S05]  /*06b0*/  BSYNC.RECONVERGENT B0 ;  /* 0x0000000000007941 */ /* 0x000fea0003800200 */
.L_x_5:
[----:B------:R-:W1:Y:S01]  /*06c0*/  LDCU UR5, c[0x3][UR9] ;  /* 0x00c00000090577ac */ /* 0x000e620008000800 */
[----:B------:R-:W-:Y:S01]  /*06d0*/  BSSY.RECONVERGENT B0, `(.L_x_7) ;  /* 0x0000047000007945 */ /* 0x000fe20003800200 */
[----:B0-----:R-:W-:Y:S01]  /*06e0*/  HFMA2 R10, -RZ, RZ, 1.875, 0 ;  /* 0x3f800000ff0a7431 */ /* 0x001fe200000001ff */
[----:B-1----:R-:W-:-:S04]  /*06f0*/  IADD3 R17, PT, PT, R5, -UR5, RZ ;  /* 0x8000000505117c10 */ /* 0x002fc8000fffe0ff */
        /* <DEDUP_REMOVED lines=10> */
[----:B------:R-:W-:Y:S02]  /*07a0*/  FSEL R12, RZ, -24, P0 ;  /* 0xc1c00000ff0c7808 */ /* 0x000fe40000000000 */
[----:B------:R-:W-:Y:S02]  /*07b0*/  IADD3 R10, PT, PT, R11, -0x3f3504f3, RZ ;  /* 0xc0cafb0d0b0a7810 */ /* 0x000fe40007ffe0ff */
[----:B------:R-:W-:-:S02]  /*07c0*/  FSETP.NEU.AND P0, PT, |R0|, +INF , PT ;  /* 0x7f8000000000780b */ /* 0x000fc40003f0d200 */
[----:B------:R-:W-:Y:S02]  /*07d0*/  LOP3.LUT R10, R10, 0xff800000, RZ, 0xc0, !PT ;  /* 0xff8000000a0a7812 */ /* 0x000fe400078ec0ff */
[----:B------:R-:W-:Y:S02]  /*07e0*/  ISETP.NE.AND P0, PT, R17, RZ, P0 ;  /* 0x000000ff1100720c */ /* 0x000fe40000705270 */
[----:B------:R-:W-:-:S05]  /*07f0*/  IADD3 R11, PT, PT, R11, -R10, RZ ;  /* 0x8000000a0b0b7210 */ /* 0x000fca0007ffe0ff */
[C---:B------:R-:W-:Y:S01]  /*0800*/  FADD R14, R11.reuse, 1 ;  /* 0x3f8000000b0e7421 */ /* 0x040fe20000000000 */
[----:B------:R-:W-:Y:S01]  /*0810*/  FADD R15, R11, -1 ;  /* 0xbf8000000b0f7421 */ /* 0x000fe20000000000 */
[----:B------:R-:W-:-:S03]  /*0820*/  I2FP.F32.S32 R11, R10 ;  /* 0x0000000a000b7245 */ /* 0x000fc60000201400 */
        /* <DEDUP_REMOVED lines=49> */
.L_x_8:
[----:B------:R-:W-:Y:S05]  /*0b40*/  BSYNC.RECONVERGENT B0 ;  /* 0x0000000000007941 */ /* 0x000fea0003800200 */
.L_x_7:
[----:B------:R-:W0:Y:S01]  /*0b50*/  LDCU UR5, c[0x3][UR10] ;  /* 0x00c000000a0577ac */ /* 0x000e220008000800 */
[----:B------:R-:W-:Y:S01]  /*0b60*/  FADD R9, R10, R9 ;  /* 0x000000090a097221 */ /* 0x000fe20000000000 */
[----:B------:R-:W-:Y:S01]  /*0b70*/  BSSY.RECONVERGENT B0, `(.L_x_9) ;  /* 0x0000047000007945 */ /* 0x000fe20003800200 */
[----:B------:R-:W-:Y:S01]  /*0b80*/  HFMA2 R10, -RZ, RZ, 1.875, 0 ;  /* 0x3f800000ff0a7431 */ /* 0x000fe200000001ff */
[----:B0-----:R-:W-:-:S04]  /*0b90*/  IADD3 R17, PT, PT, R6, -UR5, RZ ;  /* 0x8000000506117c10 */ /* 0x001fc8000fffe0ff */
        /* <DEDUP_REMOVED lines=68> */
.L_x_10:
[----:B------:R-:W-:Y:S05]  /*0fe0*/  BSYNC.RECONVERGENT B0 ;  /* 0x0000000000007941 */ /* 0x000fea0003800200 */
.L_x_9:
[----:B------:R-:W-:Y:S01]  /*0ff0*/  FADD R9, R9, R10 ;  /* 0x0000000a09097221 */ /* 0x000fe20000000000 */
[----:B------:R-:W-:Y:S03]  /*1000*/  BSSY.RECONVERGENT B0, `(.L_x_11) ;  /* 0x000000f000007945 */ /* 0x000fe60003800200 */
[----:B------:R0:W1:Y:S01]  /*1010*/  MUFU.RSQ R10, R9 ;  /* 0x00000009000a7308 */ /* 0x0000620000001400 */
[----:B------:R-:W-:-:S04]  /*1020*/  IADD3 R0, PT, PT, R9, -0xd000000, RZ ;  /* 0xf300000009007810 */ /* 0x000fc80007ffe0ff */
[----:B------:R-:W-:-:S13]  /*1030*/  ISETP.GT.U32.AND P0, PT, R0, 0x727fffff, PT ;  /* 0x727fffff0000780c */ /* 0x000fda0003f04070 */
[----:B01----:R-:W-:Y:S05]  /*1040*/  @!P0 BRA `(.L_x_12) ;  /* 0x0000000000188947 */ /* 0x003fea0003800000 */
[----:B------:R-:W-:Y:S01]  /*1050*/  BSSY.RECONVERGENT B1, `(.L_x_13) ;  /* 0x0000003000017945 */ /* 0x000fe20003800200 */
[----:B------:R-:W-:-:S07]  /*1060*/  MOV R14, 0x1080 ;  /* 0x00001080000e7802 */ /* 0x000fce0000000f00 */
[----:B------:R-:W-:Y:S05]  /*1070*/  CALL.REL.NOINC `($__internal_0_$__cuda_sm20_sqrt_rn_f32_slowpath) ;  /* 0x0000000000587944 */ /* 0x000fea0003c00000 */
[----:B------:R-:W-:Y:S05]  /*1080*/  BSYNC.RECONVERGENT B1 ;  /* 0x0000000000017941 */ /* 0x000fea0003800200 */
.L_x_13:
[----:B------:R-:W-:Y:S01]  /*1090*/  MOV R0, R9 ;  /* 0x0000000900007202 */ /* 0x000fe20000000f00 */
[----:B------:R-:W-:Y:S06]  /*10a0*/  BRA `(.L_x_14) ;  /* 0x0000000000107947 */ /* 0x000fec0003800000 */
.L_x_12:
[----:B------:R-:W-:Y:S01]  /*10b0*/  FMUL.FTZ R0, R9, R10 ;  /* 0x0000000a09007220 */ /* 0x000fe20000410000 */
[----:B------:R-:W-:-:S03]  /*10c0*/  FMUL.FTZ R10, R10, 0.5 ;  /* 0x3f0000000a0a7820 */ /* 0x000fc60000410000 */
[----:B------:R-:W-:-:S04]  /*10d0*/  FFMA R9, -R0, R0, R9 ;  /* 0x0000000000097223 */ /* 0x000fc80000000109 */
[----:B------:R-:W-:-:S07]  /*10e0*/  FFMA R0, R9, R10, R0 ;  /* 0x0000000a09007223 */ /* 0x000fce0000000000 */
.L_x_14:
[----:B------:R-:W-:Y:S05]  /*10f0*/  BSYNC.RECONVERGENT B0 ;  /* 0x0000000000007941 */ /* 0x000fea0003800200 */
.L_x_11:
[----:B------:R-:W-:Y:S01]  /*1100*/  UIADD3 UR4, UPT, UPT, UR4, 0x1, URZ ;  /* 0x0000000104047890 */ /* 0x000fe2000fffe0ff */
[----:B------:R-:W-:Y:S01]  /*1110*/  FSETP.GEU.AND P0, PT, R0, R7, PT ;  /* 0x000000070000720b */ /* 0x000fe20003f0e000 */
[----:B------:R-:W-:Y:S02]  /*1120*/  UIADD3 UR10, UPT, UPT, UR10, 0x4, URZ ;  /* 0x000000040a0a7890 */ /* 0x000fe4000fffe0ff */
[----:B------:R-:W-:Y:S01]  /*1130*/  UISETP.NE.AND UP0, UPT, UR4, URZ, UPT ;  /* 0x000000ff0400728c */ /* 0x000fe2000bf05270 */
[----:B------:R-:W-:Y:S01]  /*1140*/  SEL R3, R8, R3, !P0 ;  /* 0x0000000308037207 */ /* 0x000fe20004000000 */
[----:B------:R-:W-:Y:S01]  /*1150*/  UIADD3 UR9, UPT, UPT, UR9, 0x4, URZ ;  /* 0x0000000409097890 */ /* 0x000fe2000fffe0ff */
[----:B------:R-:W-:Y:S01]  /*1160*/  FSEL R7, R0, R7, !P0 ;  /* 0x0000000700077208 */ /* 0x000fe20004000000 */
[----:B------:R-:W-:Y:S01]  /*1170*/  UIADD3 UR8, UPT, UPT, UR8, 0x4, URZ ;  /* 0x0000000408087890 */ /* 0x000fe2000fffe0ff */
[----:B------:R-:W-:-:S04]  /*1180*/  IADD3 R8, PT, PT, R8, 0x1, RZ ;  /* 0x0000000108087810 */ /* 0x000fc80007ffe0ff */
[----:B------:R-:W-:Y:S07]  /*1190*/  BRA.U UP0, `(.L_x_15) ;  /* 0xfffffff100247547 */ /* 0x000fee000b83ffff */
.L_x_4:
[----:B------:R-:W0:Y:S02]  /*11a0*/  LDC.64 R4, c[0x0][0x398] ;  /* 0x0000e600ff047b82 */ /* 0x000e240000000a00 */
[----:B0-----:R-:W-:-:S05]  /*11b0*/  IMAD.WIDE R4, R2, 0x4, R4 ;  /* 0x0000000402047825 */ /* 0x001fca00078e0204 */
[----:B------:R-:W-:Y:S01]  /*11c0*/  STG.E desc[UR6][R4.64], R3 ;  /* 0x0000000304007986 */ /* 0x000fe2000c101906 */
[----:B------:R-:W-:Y:S05]  /*11d0*/  EXIT ;  /* 0x000000000000794d */ /* 0x000fea0003800000 */
        .weak           $__internal_0_$__cuda_sm20_sqrt_rn_f32_slowpath
        .type           $__internal_0_$__cuda_sm20_sqrt_rn_f32_slowpath,@function
        .size           $__internal_0_$__cuda_sm20_sqrt_rn_f32_slowpath,(.L_x_20 - $__internal_0_$__cuda_sm20_sqrt_rn_f32_slowpath)
$__internal_0_$__cuda_sm20_sqrt_rn_f32_slowpath:
[----:B------:R-:W-:-:S13]  /*11e0*/  LOP3.LUT P0, RZ, R9, 0x7fffffff, RZ, 0xc0, !PT ;  /* 0x7fffffff09ff7812 */ /* 0x000fda000780c0ff */
[----:B------:R-:W-:Y:S05]  /*11f0*/  @!P0 BRA `(.L_x_16) ;  /* 0x0000000000448947 */ /* 0x000fea0003800000 */
[----:B------:R-:W-:Y:S02]  /*1200*/  FSETP.GEU.FTZ.AND P0, PT, R9, RZ, PT ;  /* 0x000000ff0900720b */ /* 0x000fe40003f1e000 */
[----:B------:R-:W-:-:S11]  /*1210*/  MOV R0, R9 ;  /* 0x0000000900007202 */ /* 0x000fd60000000f00 */
[----:B------:R-:W-:Y:S01]  /*1220*/  @!P0 MOV R9, 0x7fffffff ;  /* 0x7fffffff00098802 */ /* 0x000fe20000000f00 */
[----:B------:R-:W-:Y:S06]  /*1230*/  @!P0 BRA `(.L_x_16) ;  /* 0x0000000000348947 */ /* 0x000fec0003800000 */
[----:B------:R-:W-:-:S13]  /*1240*/  FSETP.GTU.FTZ.AND P0, PT, |R0|, +INF , PT ;  /* 0x7f8000000000780b */ /* 0x000fda0003f1c200 */
[----:B------:R-:W-:Y:S01]  /*1250*/  @P0 FADD.FTZ R9, R0, 1 ;  /* 0x3f80000000090421 */ /* 0x000fe20000010000 */
[----:B------:R-:W-:Y:S06]  /*1260*/  @P0 BRA `(.L_x_16) ;  /* 0x0000000000280947 */ /* 0x000fec0003800000 */
[----:B------:R-:W-:-:S13]  /*1270*/  FSETP.NEU.FTZ.AND P0, PT, |R0|, +INF , PT ;  /* 0x7f8000000000780b */ /* 0x000fda0003f1d200 */
[----:B------:R-:W-:-:S04]  /*1280*/  @P0 FFMA R10, R0, 1.84467440737095516160e+19, RZ ;  /* 0x5f800000000a0823 */ /* 0x000fc800000000ff */
[----:B------:R-:W0:Y:S02]  /*1290*/  @P0 MUFU.RSQ R9, R10 ;  /* 0x0000000a00090308 */ /* 0x000e240000001400 */
[----:B0-----:R-:W-:Y:S01]  /*12a0*/  @P0 FMUL.FTZ R11, R10, R9 ;  /* 0x000000090a0b0220 */ /* 0x001fe20000410000 */
[----:B------:R-:W-:Y:S01]  /*12b0*/  @P0 FMUL.FTZ R13, R9, 0.5 ;  /* 0x3f000000090d0820 */ /* 0x000fe20000410000 */
[----:B------:R-:W-:Y:S02]  /*12c0*/  @!P0 MOV R9, R0 ;  /* 0x0000000000098202 */ /* 0x000fe40000000f00 */
[----:B------:R-:W-:-:S04]  /*12d0*/  @P0 FADD.FTZ R12, -R11, -RZ ;  /* 0x800000ff0b0c0221 */ /* 0x000fc80000010100 */
[----:B------:R-:W-:-:S04]  /*12e0*/  @P0 FFMA R12, R11, R12, R10 ;  /* 0x0000000c0b0c0223 */ /* 0x000fc8000000000a */
[----:B------:R-:W-:-:S04]  /*12f0*/  @P0 FFMA R12, R12, R13, R11 ;  /* 0x0000000d0c0c0223 */ /* 0x000fc8000000000b */
[----:B------:R-:W-:-:S07]  /*1300*/  @P0 FMUL.FTZ R9, R12, 2.3283064365386962891e-10 ;  /* 0x2f8000000c090820 */ /* 0x000fce0000410000 */
.L_x_16:
[----:B------:R-:W-:Y:S01]  /*1310*/  HFMA2 R11, -RZ, RZ, 0, 0 ;  /* 0x00000000ff0b7431 */ /* 0x000fe200000001ff */
[----:B------:R-:W-:-:S04]  /*1320*/  MOV R10, R14 ;  /* 0x0000000e000a7202 */ /* 0x000fc80000000f00 */
[----:B------:R-:W-:Y:S05]  /*1330*/  RET.REL.NODEC R10 `(_Z11labelAssignPiS_S_S_) ;  /* 0xffffffec0a307950 */ /* 0x000fea0003c3ffff */
.L_x_17:
        /* <DEDUP_REMOVED lines=12> */
.L_x_20:


//--------------------- .text._Z11labelsResetPi   --------------------------
	.section	.text._Z11labelsResetPi,"ax",@progbits
	.align	128
        .global         _Z11labelsResetPi
        .type           _Z11labelsResetPi,@function
        .size           _Z11labelsResetPi,(.L_x_24 - _Z11labelsResetPi)
        .other          _Z11labelsResetPi,@"STO_CUDA_ENTRY STV_DEFAULT"
_Z11labelsResetPi:
.text._Z11labelsResetPi:
        /* <DEDUP_REMOVED lines=15> */
[----:B------:R-:W1:Y:S01]  /*00f0*/  LDCU.64 UR4, c[0x0][0x358] ;  /* 0x00006b00ff0477ac */ /* 0x000e620008000a00 */
[----:B0-----:R-:W-:-:S05]  /*0100*/  IMAD.WIDE R2, R5, 0x4, R2 ;  /* 0x0000000405027825 */ /* 0x001fca00078e0202 */
[----:B-1----:R-:W-:Y:S01]  /*0110*/  STG.E desc[UR4][R2.64], RZ ;  /* 0x000000ff02007986 */ /* 0x002fe2000c101904 */
[----:B------:R-:W-:Y:S05]  /*0120*/  EXIT ;  /* 0x000000000000794d */ /* 0x000fea0003800000 */
.L_x_18:
        /* <DEDUP_REMOVED lines=13> */
.L_x_24:


//--------------------- .text._Z10arrayResetPiS_S_S_S_S_S_ --------------------------
	.section	.text._Z10arrayResetPiS_S_S_S_S_S_,"ax",@progbits
	.align	128
        .global         _Z10arrayResetPiS_S_S_S_S_S_
        .type           _Z10arrayResetPiS_S_S_S_S_S_,@function
        .size           _Z10arrayResetPiS_S_S_S_S_S_,(.L_x_25 - _Z10arrayResetPiS_S_S_S_S_S_)
        .other          _Z10arrayResetPiS_S_S_S_S_S_,@"STO_CUDA_ENTRY STV_DEFAULT"
_Z10arrayResetPiS_S_S_S_S_S_:
.text._Z10arrayResetPiS_S_S_S_S_S_:
        /* <DEDUP_REMOVED lines=11> */
[----:B------:R-:W3:Y:S08]  /*00b0*/  LDC.64 R6, c[0x0][0x390] ;  /* 0x0000e400ff067b82 */ /* 0x000ef00000000a00 */
[----:B------:R-:W4:Y:S01]  /*00c0*/  LDC.64 R8, c[0x0][0x398] ;  /* 0x0000e600ff087b82 */ /* 0x000f220000000a00 */
[----:B0-----:R-:W-:-:S05]  /*00d0*/  IMAD.WIDE.U32 R2, R17, 0x4, R2 ;  /* 0x0000000411027825 */ /* 0x001fca00078e0002 */
[----:B-1----:R-:W-:Y:S02]  /*00e0*/  STG.E desc[UR4][R2.64], RZ ;  /* 0x000000ff02007986 */ /* 0x002fe4000c101904 */
[----:B------:R-:W0:Y:S01]  /*00f0*/  LDC.64 R10, c[0x0][0x3a0] ;  /* 0x0000e800ff0a7b82 */ /* 0x000e220000000a00 */
[----:B--2---:R-:W-:-:S05]  /*0100*/  IMAD.WIDE.U32 R4, R17, 0x4, R4 ;  /* 0x0000000411047825 */ /* 0x004fca00078e0004 */
[----:B------:R-:W-:Y:S02]  /*0110*/  STG.E desc[UR4][R4.64], RZ ;  /* 0x000000ff04007986 */ /* 0x000fe4000c101904 */
[----:B------:R-:W1:Y:S01]  /*0120*/  LDC.64 R12, c[0x0][0x3a8] ;  /* 0x0000ea00ff0c7b82 */ /* 0x000e620000000a00 */
[----:B---3--:R-:W-:-:S05]  /*0130*/  IMAD.WIDE.U32 R6, R17, 0x4, R6 ;  /* 0x0000000411067825 */ /* 0x008fca00078e0006 */
[----:B------:R-:W-:Y:S02]  /*0140*/  STG.E desc[UR4][R6.64], RZ ;  /* 0x000000ff06007986 */ /* 0x000fe4000c101904 */
[----:B------:R-:W2:Y:S01]  /*0150*/  LDC.64 R14, c[0x0][0x3b0] ;  /* 0x0000ec00ff0e7b82 */ /* 0x000ea20000000a00 */
[----:B----4-:R-:W-:-:S05]  /*0160*/  IMAD.WIDE.U32 R8, R17, 0x4, R8 ;  /* 0x0000000411087825 */ /* 0x010fca00078e0008 */
[----:B------:R-:W-:Y:S01]  /*0170*/  STG.E desc[UR4][R8.64], RZ ;  /* 0x000000ff08007986 */ /* 0x000fe2000c101904 */
[----:B0-----:R-:W-:-:S05]  /*0180*/  IMAD.WIDE.U32 R10, R17, 0x4, R10 ;  /* 0x00000004110a7825 */ /* 0x001fca00078e000a */
[----:B------:R-:W-:Y:S01]  /*0190*/  STG.E desc[UR4][R10.64], RZ ;  /* 0x000000ff0a007986 */ /* 0x000fe2000c101904 */
[----:B-1----:R-:W-:-:S05]  /*01a0*/  IMAD.WIDE.U32 R12, R17, 0x4, R12 ;  /* 0x00000004110c7825 */ /* 0x002fca00078e000c */
[----:B------:R-:W-:Y:S01]  /*01b0*/  STG.E desc[UR4][R12.64], RZ ;  /* 0x000000ff0c007986 */ /* 0x000fe2000c101904 */
[----:B--2---:R-:W-:-:S05]  /*01c0*/  IMAD.WIDE.U32 R14, R17, 0x4, R14 ;  /* 0x00000004110e7825 */ /* 0x004fca00078e000e */
[----:B------:R-:W-:Y:S01]  /*01d0*/  STG.E desc[UR4][R14.64], RZ ;  /* 0x000000ff0e007986 */ /* 0x000fe2000c101904 */
[----:B------:R-:W-:Y:S05]  /*01e0*/  EXIT ;  /* 0x000000000000794d */ /* 0x000fea0003800000 */
.L_x_19:
        /* <DEDUP_REMOVED lines=9> */
.L_x_25:


//--------------------- .nv.shared.reserved.0     --------------------------
	.section	.nv.shared.reserved.0,"aw",@nobits
	.weak		__nv_reservedSMEM_offset_0_alias
	.size		__nv_reservedSMEM_offset_0_alias, 0, 64
	.other		__nv_reservedSMEM_offset_0_alias,@"STO_CUDA_RESERVED_SHARED STV_DEFAULT"
__nv_reservedSMEM_offset_0_alias:
	.zero		0
	.zero		64


//--------------------- .nv.constant0._Z12newCentroidsPiS_S_S_S_S_S_S_ --------------------------
	.section	.nv.constant0._Z12newCentroidsPiS_S_S_S_S_S_S_,"a",@progbits
	.sectionflags	@""
	.align	4
.nv.constant0._Z12newCentroidsPiS_S_S_S_S_S_S_:
	.zero		960


//--------------------- .nv.constant0._Z12totalClusterPiS_S_S_S_S_S_S_ --------------------------
	.section	.nv.constant0._Z12totalClusterPiS_S_S_S_S_S_S_,"a",@progbits
	.sectionflags	@""
	.align	4
.nv.constant0._Z12totalClusterPiS_S_S_S_S_S_S_:
	.zero		960


//--------------------- .nv.constant0._Z11labelAssignPiS_S_S_ --------------------------
	.section	.nv.constant0._Z11labelAssignPiS_S_S_,"a",@progbits
	.sectionflags	@""
	.align	4
.nv.constant0._Z11labelAssignPiS_S_S_:
	.zero		928


//--------------------- .nv.constant0._Z11labelsResetPi --------------------------
	.section	.nv.constant0._Z11labelsResetPi,"a",@progbits
	.sectionflags	@""
	.align	4
.nv.constant0._Z11labelsResetPi:
	.zero		904


//--------------------- .nv.constant0._Z10arrayResetPiS_S_S_S_S_S_ --------------------------
	.section	.nv.constant0._Z10arrayResetPiS_S_S_S_S_S_,"a",@progbits
	.sectionflags	@""
	.align	4
.nv.constant0._Z10arrayResetPiS_S_S_S_S_S_:
	.zero		952


//--------------------- SYMBOLS --------------------------

	.type		.nv.reservedSmem.offset0,@object
	.size		.nv.reservedSmem.offset0,0x4
